	.target	sm_90a

	.elftype	@"ET_EXEC"


//--------------------- .note.nv.tkinfo           --------------------------
	.section	.note.nv.tkinfo,"",@"SHT_NOTE"
	.sectionflags	@"SHF_NOTE_NV_TKINFO"
	.tkinfo
        /*0018*/ 	.word	0x00000002
        /*0030*/ 	.string	""
        /*0030*/ 	.string	"ptxas"
        /*0030*/ 	.string	"Cuda compilation tools, release 13.0, V13.0.88"
        /*0030*/ 	.string	"Build cuda_13.0.r13.0/compiler.36424714_0"
        /*0030*/ 	.string	"-v  -suppress-debug-info  -lineinfo  -arch sm_90a "



//--------------------- .note.nv.cuinfo           --------------------------
	.section	.note.nv.cuinfo,"",@"SHT_NOTE"
	.sectionflags	@"SHF_NOTE_NV_CUINFO"
        /*0018*/ 	.short	0x0002
        /*001a*/ 	.short	0x005a
        /*001c*/ 	.short	0x0082
	.zero		2


//--------------------- .nv.info                  --------------------------
	.section	.nv.info,"",@"SHT_CUDA_INFO"
	.align	4


	//----- nvinfo : EIATTR_REGCOUNT
	.align		4
        /*0000*/ 	.byte	0x04, 0x2f
        /*0002*/ 	.short	(.L_1 - .L_0)
	.align		4
.L_0:
        /*0004*/ 	.word	index@(gluon_wgmma)
        /*0008*/ 	.word	0x0000009a


	//----- nvinfo : EIATTR_FRAME_SIZE
	.align		4
.L_1:
        /*000c*/ 	.byte	0x04, 0x11
        /*000e*/ 	.short	(.L_3 - .L_2)
	.align		4
.L_2:
        /*0010*/ 	.word	index@(gluon_wgmma)
        /*0014*/ 	.word	0x00000000


	//----- nvinfo : EIATTR_MIN_STACK_SIZE
	.align		4
.L_3:
        /*0018*/ 	.byte	0x04, 0x12
        /*001a*/ 	.short	(.L_5 - .L_4)
	.align		4
.L_4:
        /*001c*/ 	.word	index@(gluon_wgmma)
        /*0020*/ 	.word	0x00000000
.L_5:


//--------------------- .nv.compat                --------------------------
	.section	.nv.compat,"",@"SHT_CUDA_COMPAT_INFO"
	.align	4
        /*0000*/ 	.byte	0x02, 0x09, 0x01, 0x00, 0x02, 0x02, 0x04, 0x00, 0x02, 0x05, 0x05, 0x00, 0x03, 0x07, 0x01, 0x01
        /*0010*/ 	.byte	0x02, 0x03, 0x03, 0x00, 0x02, 0x06, 0x01, 0x00, 0x04, 0x0b, 0x08, 0x00, 0x00, 0x00, 0x00, 0x00
        /*0020*/ 	.byte	0x00, 0x00, 0x00, 0x00


//--------------------- .nv.info.gluon_wgmma      --------------------------
	.section	.nv.info.gluon_wgmma,"",@"SHT_CUDA_INFO"
	.sectionflags	@""
	.align	4


	//----- nvinfo : EIATTR_CUDA_API_VERSION
	.align		4
        /*0000*/ 	.byte	0x04, 0x37
        /*0002*/ 	.short	(.L_7 - .L_6)
.L_6:
        /*0004*/ 	.word	0x00000082


	//----- nvinfo : EIATTR_KPARAM_INFO
	.align		4
.L_7:
        /*0008*/ 	.byte	0x04, 0x17
        /*000a*/ 	.short	(.L_9 - .L_8)
.L_8:
        /*000c*/ 	.word	0x00000000
        /*0010*/ 	.short	0x000a
        /*0012*/ 	.short	0x0048
        /*0014*/ 	.byte	0x00, 0xf4, 0x21, 0x00


	//----- nvinfo : EIATTR_KPARAM_INFO
	.align		4
.L_9:
        /*0018*/ 	.byte	0x04, 0x17
        /*001a*/ 	.short	(.L_11 - .L_10)
.L_10:
        /*001c*/ 	.word	0x00000000
        /*0020*/ 	.short	0x0009
        /*0022*/ 	.short	0x0040
        /*0024*/ 	.byte	0x00, 0xf4, 0x21, 0x00


	//----- nvinfo : EIATTR_KPARAM_INFO
	.align		4
.L_11:
        /*0028*/ 	.byte	0x04, 0x17
        /*002a*/ 	.short	(.L_13 - .L_12)
.L_12:
        /*002c*/ 	.word	0x00000000
        /*0030*/ 	.short	0x0008
        /*0032*/ 	.short	0x0038
        /*0034*/ 	.byte	0x00, 0xf0, 0x21, 0x00


	//----- nvinfo : EIATTR_KPARAM_INFO
	.align		4
.L_13:
        /*0038*/ 	.byte	0x04, 0x17
        /*003a*/ 	.short	(.L_15 - .L_14)
.L_14:
        /*003c*/ 	.word	0x00000000
        /*0040*/ 	.short	0x0007
        /*0042*/ 	.short	0x0030
        /*0044*/ 	.byte	0x00, 0xf0, 0x21, 0x00


	//----- nvinfo : EIATTR_KPARAM_INFO
	.align		4
.L_15:
        /*0048*/ 	.byte	0x04, 0x17
        /*004a*/ 	.short	(.L_17 - .L_16)
.L_16:
        /*004c*/ 	.word	0x00000000
        /*0050*/ 	.short	0x0006
        /*0052*/ 	.short	0x0028
        /*0054*/ 	.byte	0x00, 0xf0, 0x21, 0x00


	//----- nvinfo : EIATTR_KPARAM_INFO
	.align		4
.L_17:
        /*0058*/ 	.byte	0x04, 0x17
        /*005a*/ 	.short	(.L_19 - .L_18)
.L_18:
        /*005c*/ 	.word	0x00000000
        /*0060*/ 	.short	0x0005
        /*0062*/ 	.short	0x0020
        /*0064*/ 	.byte	0x00, 0xf0, 0x11, 0x00


	//----- nvinfo : EIATTR_KPARAM_INFO
	.align		4
.L_19:
        /*0068*/ 	.byte	0x04, 0x17
        /*006a*/ 	.short	(.L_21 - .L_20)
.L_20:
        /*006c*/ 	.word	0x00000000
        /*0070*/ 	.short	0x0004
        /*0072*/ 	.short	0x001c
        /*0074*/ 	.byte	0x00, 0xf0, 0x11, 0x00


	//----- nvinfo : EIATTR_KPARAM_INFO
	.align		4
.L_21:
        /*0078*/ 	.byte	0x04, 0x17
        /*007a*/ 	.short	(.L_23 - .L_22)
.L_22:
        /*007c*/ 	.word	0x00000000
        /*0080*/ 	.short	0x0003
        /*0082*/ 	.short	0x0018
        /*0084*/ 	.byte	0x00, 0xf0, 0x11, 0x00


	//----- nvinfo : EIATTR_KPARAM_INFO
	.align		4
.L_23:
        /*0088*/ 	.byte	0x04, 0x17
        /*008a*/ 	.short	(.L_25 - .L_24)
.L_24:
        /*008c*/ 	.word	0x00000000
        /*0090*/ 	.short	0x0002
        /*0092*/ 	.short	0x0010
        /*0094*/ 	.byte	0x00, 0xf4, 0x21, 0x00


	//----- nvinfo : EIATTR_KPARAM_INFO
	.align		4
.L_25:
        /*0098*/ 	.byte	0x04, 0x17
        /*009a*/ 	.short	(.L_27 - .L_26)
.L_26:
        /*009c*/ 	.word	0x00000000
        /*00a0*/ 	.short	0x0001
        /*00a2*/ 	.short	0x0008
        /*00a4*/ 	.byte	0x00, 0xf4, 0x21, 0x00


	//----- nvinfo : EIATTR_KPARAM_INFO
	.align		4
.L_27:
        /*00a8*/ 	.byte	0x04, 0x17
        /*00aa*/ 	.short	(.L_29 - .L_28)
.L_28:
        /*00ac*/ 	.word	0x00000000
        /*00b0*/ 	.short	0x0000
        /*00b2*/ 	.short	0x0000
        /*00b4*/ 	.byte	0x00, 0xf4, 0x21, 0x00


	//----- nvinfo : EIATTR_SPARSE_MMA_MASK
	.align		4
.L_29:
        /*00b8*/ 	.byte	0x03, 0x50
        /*00ba*/ 	.short	0x0000


	//----- nvinfo : EIATTR_MAXREG_COUNT
	.align		4
        /*00bc*/ 	.byte	0x03, 0x1b
        /*00be*/ 	.short	0x00ff


	//----- nvinfo : EIATTR_NUM_BARRIERS
	.align		4
        /*00c0*/ 	.byte	0x02, 0x4c
        /*00c2*/ 	.byte	0x01
	.zero		1


	//----- nvinfo : EIATTR_MERCURY_ISA_VERSION
	.align		4
        /*00c4*/ 	.byte	0x03, 0x5f
        /*00c6*/ 	.short	0x0101


	//----- nvinfo : EIATTR_INT_WARP_WIDE_INSTR_OFFSETS
	.align		4
        /*00c8*/ 	.byte	0x04, 0x31
        /*00ca*/ 	.short	(.L_31 - .L_30)


	//   ....[0]....
.L_30:
        /*00cc*/ 	.word	0x00001330


	//   ....[1]....
        /*00d0*/ 	.word	0x00001380


	//   ....[2]....
        /*00d4*/ 	.word	0x00001cd0


	//   ....[3]....
        /*00d8*/ 	.word	0x00001ce0


	//   ....[4]....
        /*00dc*/ 	.word	0x00001da0


	//   ....[5]....
        /*00e0*/ 	.word	0x00001dd0


	//   ....[6]....
        /*00e4*/ 	.word	0x000026b0


	//   ....[7]....
        /*00e8*/ 	.word	0x000026c0


	//----- nvinfo : EIATTR_COOP_GROUP_MASK_REGIDS
	.align		4
.L_31:
        /*00ec*/ 	.byte	0x04, 0x29
        /*00ee*/ 	.short	(.L_33 - .L_32)


	//   ....[0]....
.L_32:
        /*00f0*/ 	.word	0xffffffff


	//   ....[1]....
        /*00f4*/ 	.word	0xffffffff


	//   ....[2]....
        /*00f8*/ 	.word	0xffffffff


	//   ....[3]....
        /*00fc*/ 	.word	0xffffffff


	//----- nvinfo : EIATTR_COOP_GROUP_INSTR_OFFSETS
	.align		4
.L_33:
        /*0100*/ 	.byte	0x04, 0x28
        /*0102*/ 	.short	(.L_35 - .L_34)


	//   ....[0]....
.L_34:
        /*0104*/ 	.word	0x00000150


	//   ....[1]....
        /*0108*/ 	.word	0x00000720


	//   ....[2]....
        /*010c*/ 	.word	0x00000d30


	//   ....[3]....
        /*0110*/ 	.word	0x00001e70


	//----- nvinfo : EIATTR_MBARRIER_INSTR_OFFSETS
	.align		4
.L_35:
        /*0114*/ 	.byte	0x04, 0x39
        /*0116*/ 	.short	(.L_37 - .L_36)


	//   ....[0]....
.L_36:
        /*0118*/ 	.word	0x000013a0
        /*011c*/ 	.word	0x000000ff
        /*0120*/ 	.word	0x00006000
        /*0124*/ 	.short	0x0100
        /*0126*/ 	.byte	0x08
	.zero		1


	//   ....[1]....
        /*0128*/ 	.word	0x00001e50
        /*012c*/ 	.word	0x000000ff
        /*0130*/ 	.word	0x00006000
        /*0134*/ 	.short	0x010a
        /*0136*/ 	.byte	0x08
	.zero		1


	//   ....[2]....
        /*0138*/ 	.word	0x00002150
        /*013c*/ 	.word	0x000000ff
        /*0140*/ 	.word	0x00006000
        /*0144*/ 	.short	0x0108
        /*0146*/ 	.byte	0x08
	.zero		1


	//   ....[3]....
        /*0148*/ 	.word	0x00002770
        /*014c*/ 	.word	0x000000ff
        /*0150*/ 	.word	0x00006000
        /*0154*/ 	.short	0x010a
        /*0156*/ 	.byte	0x08
	.zero		1


	//----- nvinfo : EIATTR_NUM_MBARRIERS
	.align		4
.L_37:
        /*0158*/ 	.byte	0x03, 0x38
        /*015a*/ 	.short	0x0001


	//----- nvinfo : EIATTR_EXIT_INSTR_OFFSETS
	.align		4
        /*015c*/ 	.byte	0x04, 0x1c
        /*015e*/ 	.short	(.L_39 - .L_38)


	//   ....[0]....
.L_38:
        /*0160*/ 	.word	0x00002760


	//----- nvinfo : EIATTR_REQNTID
	.align		4
.L_39:
        /*0164*/ 	.byte	0x04, 0x10
        /*0166*/ 	.short	(.L_41 - .L_40)
.L_40:
        /*0168*/ 	.word	0x00000100
        /*016c*/ 	.word	0x00000001
        /*0170*/ 	.word	0x00000001


	//----- nvinfo : EIATTR_CRS_STACK_SIZE
	.align		4
.L_41:
        /*0174*/ 	.byte	0x04, 0x1e
        /*0176*/ 	.short	(.L_43 - .L_42)
.L_42:
        /*0178*/ 	.word	0x00000000


	//----- nvinfo : EIATTR_CBANK_PARAM_SIZE
	.align		4
.L_43:
        /*017c*/ 	.byte	0x03, 0x19
        /*017e*/ 	.short	0x0050


	//----- nvinfo : EIATTR_PARAM_CBANK
	.align		4
        /*0180*/ 	.byte	0x04, 0x0a
        /*0182*/ 	.short	(.L_45 - .L_44)
	.align		4
.L_44:
        /*0184*/ 	.word	index@(.nv.constant0.gluon_wgmma)
        /*0188*/ 	.short	0x0210
        /*018a*/ 	.short	0x0050


	//----- nvinfo : EIATTR_SW_WAR
	.align		4
.L_45:
        /*018c*/ 	.byte	0x04, 0x36
        /*018e*/ 	.short	(.L_47 - .L_46)
.L_46:
        /*0190*/ 	.word	0x00000008
.L_47:


//--------------------- .nv.callgraph             --------------------------
	.section	.nv.callgraph,"",@"SHT_CUDA_CALLGRAPH"
	.align	4
	.sectionentsize	8
	.align		4
        /*0000*/ 	.word	0x00000000
	.align		4
        /*0004*/ 	.word	0xffffffff
	.align		4
        /*0008*/ 	.word	0x00000000
	.align		4
        /*000c*/ 	.word	0xfffffffe
	.align		4
        /*0010*/ 	.word	0x00000000
	.align		4
        /*0014*/ 	.word	0xfffffffd
	.align		4
        /*0018*/ 	.word	0x00000000
	.align		4
        /*001c*/ 	.word	0xfffffffc


//--------------------- .text.gluon_wgmma         --------------------------
	.section	.text.gluon_wgmma,"ax",@progbits
	.align	128
        .global         gluon_wgmma
        .type           gluon_wgmma,@function
        .size           gluon_wgmma,(.L_x_53 - gluon_wgmma)
        .other          gluon_wgmma,@"STO_CUDA_ENTRY STV_DEFAULT"
gluon_wgmma:
.text.gluon_wgmma:
[----:B------:R-:W-:Y:S01]  /*0000*/  LDC R1, c[0x0][0x28] ;  /* 0x00000a00ff017b82 */ /* 0x000fe20000000800 */
[----:B------:R-:W1:Y:S07]  /*0010*/  S2R R0, SR_TID.X ;  /* 0x0000000000007919 */ /* 0x000e6e0000002100 */
[----:B------:R-:W2:Y:S01]  /*0020*/  S2UR UR4, SR_CgaCtaId ;  /* 0x00000000000479c3 */ /* 0x000ea20000008800 */
[----:B------:R-:W-:Y:S01]  /*0030*/  UMOV UR8, 0x400 ;  /* 0x0000040000087882 */ /* 0x000fe20000000000 */
[----:B------:R-:W-:Y:S01]  /*0040*/  ULDC UR6, c[0x0][0xc] ;  /* 0x0000030000067ab9 */ /* 0x000fe20000000800 */
[----:B------:R-:W-:Y:S01]  /*0050*/  ULDC.64 UR16, c[0x0][0x250] ;  /* 0x0000940000107ab9 */ /* 0x000fe20000000a00 */
[----:B------:R-:W-:Y:S04]  /*0060*/  BSSY B0, `(.L_x_0) ;  /* 0x000001e000007945 */ /* 0x000fe80003800000 */
[----:B------:R-:W3:Y:S08]  /*0070*/  LDC R4, c[0x0][0x228] ;  /* 0x00008a00ff047b82 */ /* 0x000ef00000000800 */
[----:B------:R-:W4:Y:S08]  /*0080*/  LDC R14, c[0x0][0x230] ;  /* 0x00008c00ff0e7b82 */ /* 0x000f300000000800 */
[----:B------:R-:W-:Y:S01]  /*0090*/  S2UR UR9, SR_CTAID.Y ;  /* 0x00000000000979c3 */ /* 0x000fe20000002600 */
[----:B--2---:R-:W-:-:S03]  /*00a0*/  ULEA UR8, UR4, UR8, 0x18 ;  /* 0x0000000804087291 */ /* 0x004fc6000f8ec03f */
[----:B------:R-:W-:Y:S01]  /*00b0*/  ULDC UR4, c[0x0][0x10] ;  /* 0x0000040000047ab9 */ /* 0x000fe20000000800 */
[----:B-1----:R-:W-:-:S03]  /*00c0*/  LOP3.LUT R6, R0, 0xff, RZ, 0xc0, !PT ;  /* 0x000000ff00067812 */ /* 0x002fc600078ec0ff */
[----:B------:R-:W1:Y:S01]  /*00d0*/  S2UR UR5, SR_CTAID.Z ;  /* 0x00000000000579c3 */ /* 0x000e620000002700 */
[----:B---3--:R-:W-:Y:S01]  /*00e0*/  VIADD R4, R4, 0xffffffff ;  /* 0xffffffff04047836 */ /* 0x008fe20000000000 */
[C---:B------:R-:W-:Y:S02]  /*00f0*/  ISETP.GE.U32.AND P0, PT, R6.reuse, 0x20, PT ;  /* 0x000000200600780c */ /* 0x040fe40003f06070 */
[C---:B------:R-:W-:Y:S02]  /*0100*/  ISETP.NE.U32.AND P1, PT, R6.reuse, RZ, PT ;  /* 0x000000ff0600720c */ /* 0x040fe40003f25070 */
[----:B------:R-:W-:Y:S02]  /*0110*/  LEA R12, R6, UR8, 0x2 ;  /* 0x00000008060c7c11 */ /* 0x000fe4000f8e10ff */
[----:B------:R-:W2:Y:S01]  /*0120*/  S2UR UR7, SR_CTAID.X ;  /* 0x00000000000779c3 */ /* 0x000ea20000002500 */
[----:B----4-:R-:W-:-:S06]  /*0130*/  VIADD R9, R14, 0xffffffff ;  /* 0xffffffff0e097836 */ /* 0x010fcc0000000000 */
[----:B------:R3:W-:Y:S01]  /*0140*/  @!P0 STS [R12], RZ ;  /* 0x000000ff0c008388 */ /* 0x0007e20000000800 */
[----:B------:R-:W-:-:S03]  /*0150*/  NOP ;  /* 0x0000000000007918 */ /* 0x000fc60000000000 */
[----:B------:R3:W-:Y:S01]  /*0160*/  @!P1 STS [UR8+0x24], R4 ;  /* 0x00002404ff009988 */ /* 0x0007e20008000808 */
[----:B-1----:R-:W-:-:S03]  /*0170*/  UIMAD UR4, UR5, UR4, UR9 ;  /* 0x00000004050472a4 */ /* 0x002fc6000f8e0209 */
[----:B------:R3:W-:Y:S01]  /*0180*/  @!P1 STS [UR8+0x20], R9 ;  /* 0x00002009ff009988 */ /* 0x0007e20008000808 */
[----:B--2---:R-:W-:-:S04]  /*0190*/  UIMAD UR4, UR4, UR6, UR7 ;  /* 0x00000006040472a4 */ /* 0x004fc8000f8e0207 */
[----:B------:R-:W-:-:S04]  /*01a0*/  UIMAD UR6, UR4, 0x180, URZ ;  /* 0x00000180040678a4 */ /* 0x000fc8000f8e023f */
[----:B------:R-:W-:-:S04]  /*01b0*/  UIADD3 UR20, UP0, UR6, UR16, URZ ;  /* 0x0000001006147290 */ /* 0x000fc8000ff1e03f */
[----:B------:R-:W-:Y:S01]  /*01c0*/  ULEA.HI.X.SX32 UR21, UR6, UR17, 0x1, UP0 ;  /* 0x0000001106157291 */ /* 0x000fe200080f0e3f */
[----:B---3--:R-:W-:Y:S11]  /*01d0*/  @P1 BRA `(.L_x_1) ;  /* 0x0000000000181947 */ /* 0x008ff60003800000 */
[----:B------:R-:W1:Y:S01]  /*01e0*/  LDS R2, [UR8+0x8] ;  /* 0x00000808ff027984 */ /* 0x000e620008000800 */
[----:B------:R-:W2:Y:S01]  /*01f0*/  LDC.64 R10, c[0x0][0x210] ;  /* 0x00008400ff0a7b82 */ /* 0x000ea20000000a00 */
[----:B------:R-:W-:Y:S02]  /*0200*/  IMAD.MOV.U32 R3, RZ, RZ, 0x70 ;  /* 0x00000070ff037424 */ /* 0x000fe400078e00ff */
[----:B--2---:R2:W-:Y:S03]  /*0210*/  STS.64 [UR8], R10 ;  /* 0x0000000aff007988 */ /* 0x0045e60008000a08 */
[----:B-1----:R-:W-:-:S05]  /*0220*/  LOP3.LUT R2, R2, 0x10, R3, 0xd8, !PT ;  /* 0x0000001002027812 */ /* 0x002fca00078ed803 */
[----:B------:R2:W-:Y:S02]  /*0230*/  STS [UR8+0x8], R2 ;  /* 0x00000802ff007988 */ /* 0x0005e40008000808 */
.L_x_1:
[----:B------:R-:W-:Y:S05]  /*0240*/  BSYNC B0 ;  /* 0x0000000000007941 */ /* 0x000fea0003800000 */
.L_x_0:
[----:B------:R-:W-:Y:S04]  /*0250*/  BSSY B0, `(.L_x_2) ;  /* 0x000000a000007945 */ /* 0x000fe80003800000 */
[----:B------:R-:W-:Y:S05]  /*0260*/  @P1 BRA `(.L_x_3) ;  /* 0x0000000000201947 */ /* 0x000fea0003800000 */
[----:B--2---:R-:W1:Y:S01]  /*0270*/  LDS R2, [UR8+0x34] ;  /* 0x00003408ff027984 */ /* 0x004e620008000800 */
[----:B------:R-:W-:Y:S02]  /*0280*/  IMAD.MOV.U32 R3, RZ, RZ, 0x1f000000 ;  /* 0x1f000000ff037424 */ /* 0x000fe400078e00ff */
[----:B------:R-:W-:Y:S01]  /*0290*/  @!P1 IMAD.MOV.U32 R5, RZ, RZ, 0x7f ;  /* 0x0000007fff059424 */ /* 0x000fe200078e00ff */
[----:B------:R-:W2:Y:S02]  /*02a0*/  @!P1 LDS R8, [UR8+0x38] ;  /* 0x00003808ff089984 */ /* 0x000ea40008000800 */
[----:B-1----:R-:W-:Y:S02]  /*02b0*/  LOP3.LUT R2, R2, 0xff000000, R3, 0xb8, !PT ;  /* 0xff00000002027812 */ /* 0x002fe400078eb803 */
[----:B--2---:R-:W-:-:S03]  /*02c0*/  @!P1 LOP3.LUT R3, R8, 0xff, R5, 0xb8, !PT ;  /* 0x000000ff08039812 */ /* 0x004fc600078eb805 */
[----:B------:R1:W-:Y:S04]  /*02d0*/  STS [UR8+0x34], R2 ;  /* 0x00003402ff007988 */ /* 0x0003e80008000808 */
[----:B------:R1:W-:Y:S02]  /*02e0*/  @!P1 STS [UR8+0x38], R3 ;  /* 0x00003803ff009988 */ /* 0x0003e40008000808 */
.L_x_3:
[----:B------:R-:W-:Y:S05]  /*02f0*/  BSYNC B0 ;  /* 0x0000000000007941 */ /* 0x000fea0003800000 */
.L_x_2:
[----:B------:R-:W-:Y:S04]  /*0300*/  BSSY B0, `(.L_x_4) ;  /* 0x000000e000007945 */ /* 0x000fe80003800000 */
[----:B------:R-:W-:Y:S05]  /*0310*/  @P1 BRA `(.L_x_5) ;  /* 0x0000000000301947 */ /* 0x000fea0003800000 */
[----:B-1----:R-:W1:Y:S01]  /*0320*/  LDS R3, [UR8+0x34] ;  /* 0x00003408ff037984 */ /* 0x002e620008000800 */
[----:B--2---:R-:W2:Y:S03]  /*0330*/  LDC.64 R10, c[0x0][0x238] ;  /* 0x00008e00ff0a7b82 */ /* 0x004ea60000000a00 */
[----:B------:R-:W3:Y:S01]  /*0340*/  LDS R2, [UR8+0x1c] ;  /* 0x00001c08ff027984 */ /* 0x000ee20008000800 */
[C---:B--2---:R-:W-:Y:S01]  /*0350*/  SHF.L.U64.HI R8, R10.reuse, 0x1, R11 ;  /* 0x000000010a087819 */ /* 0x044fe2000001020b */
[----:B------:R-:W-:-:S03]  /*0360*/  IMAD.SHL.U32 R5, R10, 0x2, RZ ;  /* 0x000000020a057824 */ /* 0x000fc600078e00ff */
[--C-:B------:R-:W-:Y:S02]  /*0370*/  SHF.R.U32.HI R7, RZ, 0x4, R8.reuse ;  /* 0x00000004ff077819 */ /* 0x100fe40000011608 */
[----:B------:R-:W-:-:S05]  /*0380*/  SHF.R.U64 R5, R5, 0x4, R8 ;  /* 0x0000000405057819 */ /* 0x000fca0000001208 */
[----:B------:R4:W-:Y:S01]  /*0390*/  STS [UR8+0xc], R5 ;  /* 0x00000c05ff007988 */ /* 0x0009e20008000808 */
[----:B-1----:R-:W-:Y:S02]  /*03a0*/  LOP3.LUT R3, R3, 0x7, RZ, 0xb8, !PT ;  /* 0x0000000703037812 */ /* 0x002fe400078eb8ff */
[----:B---3--:R-:W-:-:S03]  /*03b0*/  LOP3.LUT R2, R2, 0xf, R7, 0xb8, !PT ;  /* 0x0000000f02027812 */ /* 0x008fc600078eb807 */
[----:B------:R4:W-:Y:S04]  /*03c0*/  STS [UR8+0x34], R3 ;  /* 0x00003403ff007988 */ /* 0x0009e80008000808 */
[----:B------:R4:W-:Y:S02]  /*03d0*/  STS [UR8+0x1c], R2 ;  /* 0x00001c02ff007988 */ /* 0x0009e40008000808 */
.L_x_5:
[----:B------:R-:W-:Y:S05]  /*03e0*/  BSYNC B0 ;  /* 0x0000000000007941 */ /* 0x000fea0003800000 */
.L_x_4:
[----:B------:R-:W-:Y:S04]  /*03f0*/  BSSY B1, `(.L_x_6) ;  /* 0x000001b000017945 */ /* 0x000fe80003800000 */
[----:B------:R-:W-:Y:S01]  /*0400*/  BSSY B0, `(.L_x_7) ;  /* 0x0000016000007945 */ /* 0x000fe20003800000 */
[----:B------:R-:W-:-:S03]  /*0410*/  IMAD.MOV.U32 R13, RZ, RZ, RZ ;  /* 0x000000ffff0d7224 */ /* 0x000fc600078e00ff */
[----:B------:R-:W-:Y:S05]  /*0420*/  @P1 BRA `(.L_x_8) ;  /* 0x0000000000201947 */ /* 0x000fea0003800000 */
[----:B-12-4-:R-:W1:Y:S02]  /*0430*/  LDS R2, [UR8+0x34] ;  /* 0x00003408ff027984 */ /* 0x016e640008000800 */
[----:B-1----:R-:W-:-:S05]  /*0440*/  LOP3.LUT R2, R2, 0x38, RZ, 0xb8, !PT ;  /* 0x0000003802027812 */ /* 0x002fca00078eb8ff */
[----:B------:R1:W-:Y:S01]  /*0450*/  STS [UR8+0x34], R2 ;  /* 0x00003402ff007988 */ /* 0x0003e20008000808 */
[----:B------:R-:W-:Y:S05]  /*0460*/  @P1 BRA `(.L_x_9) ;  /* 0x0000000000201947 */ /* 0x000fea0003800000 */
[----:B-1----:R-:W1:Y:S01]  /*0470*/  LDS R2, [UR8+0x8] ;  /* 0x00000808ff027984 */ /* 0x002e620008000800 */
[----:B------:R-:W-:-:S05]  /*0480*/  IMAD.MOV.U32 R3, RZ, RZ, 0x780 ;  /* 0x00000780ff037424 */ /* 0x000fca00078e00ff */
[----:B-1----:R-:W-:-:S05]  /*0490*/  LOP3.LUT R2, R2, 0x300, R3, 0xd8, !PT ;  /* 0x0000030002027812 */ /* 0x002fca00078ed803 */
[----:B------:R3:W-:Y:S02]  /*04a0*/  STS [UR8+0x8], R2 ;  /* 0x00000802ff007988 */ /* 0x0007e40008000808 */
.L_x_8:
[----:B------:R-:W-:Y:S05]  /*04b0*/  @P1 BRA `(.L_x_10) ;  /* 0x0000000000281947 */ /* 0x000fea0003800000 */
[----:B-1234-:R-:W1:Y:S02]  /*04c0*/  LDS R2, [UR8+0x8] ;  /* 0x00000808ff027984 */ /* 0x01ee640008000800 */
[----:B-1----:R-:W-:-:S05]  /*04d0*/  LOP3.LUT R2, R2, 0x1800, RZ, 0xb8, !PT ;  /* 0x0000180002027812 */ /* 0x002fca00078eb8ff */
[----:B------:R2:W-:Y:S02]  /*04e0*/  STS [UR8+0x8], R2 ;  /* 0x00000802ff007988 */ /* 0x0005e40008000808 */
.L_x_9:
[----:B------:R-:W-:Y:S05]  /*04f0*/  @P1 BREAK B0 ;  /* 0x0000000000001942 */ /* 0x000fea0003800000 */
[----:B------:R-:W-:Y:S05]  /*0500*/  @P1 BRA `(.L_x_11) ;  /* 0x0000000000241947 */ /* 0x000fea0003800000 */
[----:B------:R-:W3:Y:S01]  /*0510*/  LDS R3, [UR8+0x8] ;  /* 0x00000808ff037984 */ /* 0x000ee20008000800 */
[----:B-12---:R-:W-:-:S05]  /*0520*/  IMAD.MOV.U32 R2, RZ, RZ, 0x6000 ;  /* 0x00006000ff027424 */ /* 0x006fca00078e00ff */
[----:B---3--:R-:W-:-:S04]  /*0530*/  LOP3.LUT R2, R3, 0x4000, R2, 0xd8, !PT ;  /* 0x0000400003027812 */ /* 0x008fc800078ed802 */
[----:B------:R-:W-:-:S05]  /*0540*/  LOP3.LUT R2, R2, 0x400000, RZ, 0xb8, !PT ;  /* 0x0040000002027812 */ /* 0x000fca00078eb8ff */
[----:B------:R5:W-:Y:S02]  /*0550*/  STS [UR8+0x8], R2 ;  /* 0x00000802ff007988 */ /* 0x000be40008000808 */
.L_x_10:
[----:B------:R-:W-:Y:S05]  /*0560*/  BSYNC B0 ;  /* 0x0000000000007941 */ /* 0x000fea0003800000 */
.L_x_7:
[----:B-12345:R-:W1:Y:S02]  /*0570*/  @!P1 LDS R2, [UR8+0x8] ;  /* 0x00000808ff029984 */ /* 0x03ee640008000800 */
[----:B-1----:R-:W-:-:S05]  /*0580*/  @!P1 LOP3.LUT R2, R2, 0x8000, RZ, 0xb8, !PT ;  /* 0x0000800002029812 */ /* 0x002fca00078eb8ff */
[----:B------:R3:W-:Y:S02]  /*0590*/  @!P1 STS [UR8+0x8], R2 ;  /* 0x00000802ff009988 */ /* 0x0007e40008000808 */
.L_x_11:
[----:B------:R-:W-:Y:S05]  /*05a0*/  BSYNC B1 ;  /* 0x0000000000017941 */ /* 0x000fea0003800000 */
.L_x_6:
[----:B------:R-:W-:Y:S05]  /*05b0*/  WARPSYNC.ALL ;  /* 0x0000000000007948 */ /* 0x000fea0003800000 */
[----:B------:R-:W-:Y:S05]  /*05c0*/  @P0 BRA `(.L_x_12) ;  /* 0x0000000000300947 */ /* 0x000fea0003800000 */
[----:B-123--:R-:W1:Y:S01]  /*05d0*/  S2R R2, SR_LANEID ;  /* 0x0000000000027919 */ /* 0x00ee620000000000 */
[----:B------:R-:W-:Y:S05]  /*05e0*/  WARPSYNC.ALL ;  /* 0x0000000000007948 */ /* 0x000fea0003800000 */
[----:B-1----:R-:W-:-:S05]  /*05f0*/  IMAD.SHL.U32 R5, R2, 0x4, RZ ;  /* 0x0000000402057824 */ /* 0x002fca00078e00ff */
[----:B------:R-:W1:Y:S01]  /*0600*/  LDS R7, [R5+UR8] ;  /* 0x0000000805077984 */ /* 0x000e620008000800 */
[----:B------:R-:W-:Y:S01]  /*0610*/  IADD3 R2, P2, R5, UR20, RZ ;  /* 0x0000001405027c10 */ /* 0x000fe2000ff5e0ff */
[----:B------:R-:W-:-:S04]  /*0620*/  UMOV UR4, UR20 ;  /* 0x0000001400047c82 */ /* 0x000fc80008000000 */
[----:B------:R-:W-:Y:S01]  /*0630*/  IMAD.X R3, RZ, RZ, UR21, P2 ;  /* 0x00000015ff037e24 */ /* 0x000fe200090e06ff */
[----:B------:R-:W-:-:S04]  /*0640*/  UMOV UR5, UR21 ;  /* 0x0000001500057c82 */ /* 0x000fc80008000000 */
[----:B-1----:R4:W5:Y:S01]  /*0650*/  ATOMG.E.EXCH.STRONG.GPU PT, RZ, [R2], R7 ;  /* 0x0000000702ff73a8 */ /* 0x00296200041ee100 */
[----:B------:R-:W-:-:S04]  /*0660*/  DEPBAR {5,4,3,2,1,0} ;  /* 0x0000003f0000791a */ /* 0x000fc80000000000 */
[----:B------:R4:W-:Y:S01]  /*0670*/  UTMACCTL.IV [UR4] ;  /* 0x00000000040079b9 */ /* 0x0009e20008000000 */
[----:B------:R-:W-:Y:S01]  /*0680*/  NOP ;  /* 0x0000000000007918 */ /* 0x000fe20000000000 */
.L_x_12:
[----:B------:R-:W-:Y:S05]  /*0690*/  @P0 BRA `(.L_x_13) ;  /* 0x00000000000c0947 */ /* 0x000fea0003800000 */
[----:B------:R0:W-:Y:S01]  /*06a0*/  UTMACMDFLUSH ;  /* 0x00000000000079b7 */ /* 0x0001e20000000000 */
[----:B------:R-:W-:Y:S05]  /*06b0*/  @P0 BRA `(.L_x_13) ;  /* 0x0000000000040947 */ /* 0x000fea0003800000 */
[----:B------:R-:W-:-:S04]  /*06c0*/  DEPBAR.LE SB0, 0x0 ;  /* 0x000080000000791a */ /* 0x000fc80000000000 */
.L_x_13:
[----:B------:R-:W-:Y:S05]  /*06d0*/  WARPSYNC.ALL ;  /* 0x0000000000007948 */ /* 0x000fea0003800000 */
[----:B-----5:R-:W-:Y:S06]  /*06e0*/  BAR.SYNC.DEFER_BLOCKING 0x0 ;  /* 0x0000000000007b1d */ /* 0x020fec0000010000 */
[----:B------:R-:W-:Y:S02]  /*06f0*/  BSSY B1, `(.L_x_14) ;  /* 0x000000b000017945 */ /* 0x000fe40003800000 */
[----:B------:R-:W-:Y:S06]  /*0700*/  BAR.SYNC.DEFER_BLOCKING 0x0 ;  /* 0x0000000000007b1d */ /* 0x000fec0000010000 */
[----:B------:R5:W-:Y:S01]  /*0710*/  @!P0 STS [R12], RZ ;  /* 0x000000ff0c008388 */ /* 0x000be20000000800 */
[----:B------:R-:W-:Y:S01]  /*0720*/  NOP ;  /* 0x0000000000007918 */ /* 0x000fe20000000000 */
[----:B------:R-:W-:Y:S05]  /*0730*/  @P1 BRA `(.L_x_15) ;  /* 0x0000000000181947 */ /* 0x000fea0003800000 */
[----:B-1234-:R-:W1:Y:S01]  /*0740*/  LDS R2, [UR8+0x8] ;  /* 0x00000808ff027984 */ /* 0x01ee620008000800 */
[----:B------:R-:W2:Y:S01]  /*0750*/  LDC.64 R10, c[0x0][0x218] ;  /* 0x00008600ff0a7b82 */ /* 0x000ea20000000a00 */
[----:B------:R-:W-:Y:S02]  /*0760*/  IMAD.MOV.U32 R3, RZ, RZ, 0x70 ;  /* 0x00000070ff037424 */ /* 0x000fe400078e00ff */
[----:B--2---:R2:W-:Y:S03]  /*0770*/  STS.64 [UR8], R10 ;  /* 0x0000000aff007988 */ /* 0x0045e60008000a08 */
[----:B-1----:R-:W-:-:S05]  /*0780*/  LOP3.LUT R2, R2, 0x10, R3, 0xd8, !PT ;  /* 0x0000001002027812 */ /* 0x002fca00078ed803 */
[----:B------:R2:W-:Y:S02]  /*0790*/  STS [UR8+0x8], R2 ;  /* 0x00000802ff007988 */ /* 0x0005e40008000808 */
.L_x_15:
[----:B----4-:R-:W-:Y:S05]  /*07a0*/  BSYNC B1 ;  /* 0x0000000000017941 */ /* 0x010fea0003800000 */
.L_x_14:
[----:B------:R-:W-:Y:S04]  /*07b0*/  BSSY B2, `(.L_x_16) ;  /* 0x000000f000027945 */ /* 0x000fe80003800000 */
[----:B------:R-:W-:Y:S04]  /*07c0*/  BSSY B1, `(.L_x_17) ;  /* 0x000000c000017945 */ /* 0x000fe80003800000 */
[----:B------:R-:W-:Y:S05]  /*07d0*/  @P1 BRA `(.L_x_18) ;  /* 0x0000000000281947 */ /* 0x000fea0003800000 */
[----:B-123--:R-:W1:Y:S01]  /*07e0*/  LDS R2, [UR8+0x34] ;  /* 0x00003408ff027984 */ /* 0x00ee620008000800 */
[----:B------:R-:W-:Y:S01]  /*07f0*/  IMAD.MOV.U32 R3, RZ, RZ, 0x1f000000 ;  /* 0x1f000000ff037424 */ /* 0x000fe200078e00ff */
[----:B------:R-:W-:Y:S05]  /*0800*/  @P1 BREAK B1 ;  /* 0x0000000000011942 */ /* 0x000fea0003800000 */
[----:B-1----:R-:W-:-:S05]  /*0810*/  LOP3.LUT R2, R2, 0xff000000, R3, 0xb8, !PT ;  /* 0xff00000002027812 */ /* 0x002fca00078eb803 */
[----:B------:R1:W-:Y:S01]  /*0820*/  STS [UR8+0x34], R2 ;  /* 0x00003402ff007988 */ /* 0x0003e20008000808 */
[----:B------:R-:W-:Y:S05]  /*0830*/  @P1 BRA `(.L_x_19) ;  /* 0x0000000000181947 */ /* 0x000fea0003800000 */
[----:B------:R-:W2:Y:S01]  /*0840*/  LDS R3, [UR8+0x38] ;  /* 0x00003808ff037984 */ /* 0x000ea20008000800 */
[----:B-1----:R-:W-:-:S05]  /*0850*/  IMAD.MOV.U32 R2, RZ, RZ, 0xff ;  /* 0x000000ffff027424 */ /* 0x002fca00078e00ff */
[----:B--2---:R-:W-:-:S05]  /*0860*/  LOP3.LUT R2, R3, 0xff, R2, 0xb8, !PT ;  /* 0x000000ff03027812 */ /* 0x004fca00078eb802 */
[----:B------:R4:W-:Y:S02]  /*0870*/  STS [UR8+0x38], R2 ;  /* 0x00003802ff007988 */ /* 0x0009e40008000808 */
.L_x_18:
[----:B------:R-:W-:Y:S05]  /*0880*/  BSYNC B1 ;  /* 0x0000000000017941 */ /* 0x000fea0003800000 */
.L_x_17:
[----:B------:R1:W-:Y:S02]  /*0890*/  @!P1 STS [UR8+0x20], R9 ;  /* 0x00002009ff009988 */ /* 0x0003e40008000808 */
.L_x_19:
[----:B------:R-:W-:Y:S05]  /*08a0*/  BSYNC B2 ;  /* 0x0000000000027941 */ /* 0x000fea0003800000 */
.L_x_16:
[----:B------:R-:W-:Y:S05]  /*08b0*/  WARPSYNC.ALL ;  /* 0x0000000000007948 */ /* 0x000fea0003800000 */
[----:B------:R-:W2:Y:S01]  /*08c0*/  LDC R5, c[0x0][0x22c] ;  /* 0x00008b00ff057b82 */ /* 0x000ea20000000800 */
[----:B------:R-:W-:Y:S01]  /*08d0*/  BSSY B2, `(.L_x_20) ;  /* 0x0000010000027945 */ /* 0x000fe20003800000 */
[----:B--2---:R-:W-:-:S05]  /*08e0*/  VIADD R5, R5, 0xffffffff ;  /* 0xffffffff05057836 */ /* 0x004fca0000000000 */
[----:B------:R2:W-:Y:S01]  /*08f0*/  @!P1 STS [UR8+0x24], R5 ;  /* 0x00002405ff009988 */ /* 0x0005e20008000808 */
[----:B------:R-:W-:Y:S05]  /*0900*/  @P1 BRA `(.L_x_21) ;  /* 0x0000000000301947 */ /* 0x000fea0003800000 */
[----:B------:R-:W2:Y:S01]  /*0910*/  LDS R3, [UR8+0x34] ;  /* 0x00003408ff037984 */ /* 0x000ea20008000800 */
[----:B------:R-:W2:Y:S03]  /*0920*/  LDC.64 R10, c[0x0][0x240] ;  /* 0x00009000ff0a7b82 */ /* 0x000ea60000000a00 */
[----:B-1-34-:R-:W1:Y:S01]  /*0930*/  LDS R2, [UR8+0x1c] ;  /* 0x00001c08ff027984 */ /* 0x01ae620008000800 */
[C---:B--2---:R-:W-:Y:S01]  /*0940*/  SHF.L.U64.HI R8, R10.reuse, 0x1, R11 ;  /* 0x000000010a087819 */ /* 0x044fe2000001020b */
[----:B------:R-:W-:-:S03]  /*0950*/  IMAD.SHL.U32 R7, R10, 0x2, RZ ;  /* 0x000000020a077824 */ /* 0x000fc600078e00ff */
[--C-:B------:R-:W-:Y:S02]  /*0960*/  SHF.R.U32.HI R9, RZ, 0x4, R8.reuse ;  /* 0x00000004ff097819 */ /* 0x100fe40000011608 */
[----:B------:R-:W-:-:S05]  /*0970*/  SHF.R.U64 R7, R7, 0x4, R8 ;  /* 0x0000000407077819 */ /* 0x000fca0000001208 */
[----:B------:R2:W-:Y:S01]  /*0980*/  STS [UR8+0xc], R7 ;  /* 0x00000c07ff007988 */ /* 0x0005e20008000808 */
[----:B------:R-:W-:Y:S02]  /*0990*/  LOP3.LUT R3, R3, 0x7, RZ, 0xb8, !PT ;  /* 0x0000000703037812 */ /* 0x000fe400078eb8ff */
[----:B-1----:R-:W-:-:S03]  /*09a0*/  LOP3.LUT R2, R2, 0xf, R9, 0xb8, !PT ;  /* 0x0000000f02027812 */ /* 0x002fc600078eb809 */
[----:B------:R2:W-:Y:S04]  /*09b0*/  STS [UR8+0x34], R3 ;  /* 0x00003403ff007988 */ /* 0x0005e80008000808 */
[----:B------:R2:W-:Y:S02]  /*09c0*/  STS [UR8+0x1c], R2 ;  /* 0x00001c02ff007988 */ /* 0x0005e40008000808 */
.L_x_21:
[----:B------:R-:W-:Y:S05]  /*09d0*/  BSYNC B2 ;  /* 0x0000000000027941 */ /* 0x000fea0003800000 */
.L_x_20:
[----:B------:R-:W-:Y:S04]  /*09e0*/  BSSY B3, `(.L_x_22) ;  /* 0x000001a000037945 */ /* 0x000fe80003800000 */
[----:B------:R-:W-:Y:S04]  /*09f0*/  BSSY B2, `(.L_x_23) ;  /* 0x0000015000027945 */ /* 0x000fe80003800000 */
[----:B------:R-:W-:Y:S05]  /*0a00*/  @P1 BRA `(.L_x_24) ;  /* 0x0000000000201947 */ /* 0x000fea0003800000 */
[----:B-1234-:R-:W1:Y:S02]  /*0a10*/  LDS R2, [UR8+0x34] ;  /* 0x00003408ff027984 */ /* 0x01ee640008000800 */
[----:B-1----:R-:W-:-:S05]  /*0a20*/  LOP3.LUT R2, R2, 0x38, RZ, 0xb8, !PT ;  /* 0x0000003802027812 */ /* 0x002fca00078eb8ff */
[----:B------:R1:W-:Y:S01]  /*0a30*/  STS [UR8+0x34], R2 ;  /* 0x00003402ff007988 */ /* 0x0003e20008000808 */
[----:B------:R-:W-:Y:S05]  /*0a40*/  @P1 BRA `(.L_x_25) ;  /* 0x0000000000201947 */ /* 0x000fea0003800000 */
[----:B-1----:R-:W1:Y:S01]  /*0a50*/  LDS R2, [UR8+0x8] ;  /* 0x00000808ff027984 */ /* 0x002e620008000800 */
[----:B------:R-:W-:-:S05]  /*0a60*/  IMAD.MOV.U32 R3, RZ, RZ, 0x780 ;  /* 0x00000780ff037424 */ /* 0x000fca00078e00ff */
[----:B-1----:R-:W-:-:S05]  /*0a70*/  LOP3.LUT R2, R2, 0x300, R3, 0xd8, !PT ;  /* 0x0000030002027812 */ /* 0x002fca00078ed803 */
[----:B------:R1:W-:Y:S02]  /*0a80*/  STS [UR8+0x8], R2 ;  /* 0x00000802ff007988 */ /* 0x0003e40008000808 */
.L_x_24:
[----:B------:R-:W-:Y:S05]  /*0a90*/  @P1 BRA `(.L_x_26) ;  /* 0x0000000000281947 */ /* 0x000fea0003800000 */
[----:B-1234-:R-:W1:Y:S02]  /*0aa0*/  LDS R2, [UR8+0x8] ;  /* 0x00000808ff027984 */ /* 0x01ee640008000800 */
[----:B-1----:R-:W-:-:S05]  /*0ab0*/  LOP3.LUT R2, R2, 0x1800, RZ, 0xb8, !PT ;  /* 0x0000180002027812 */ /* 0x002fca00078eb8ff */
[----:B------:R2:W-:Y:S02]  /*0ac0*/  STS [UR8+0x8], R2 ;  /* 0x00000802ff007988 */ /* 0x0005e40008000808 */
.L_x_25:
[----:B------:R-:W-:Y:S05]  /*0ad0*/  @P1 BREAK B2 ;  /* 0x0000000000021942 */ /* 0x000fea0003800000 */
[----:B------:R-:W-:Y:S05]  /*0ae0*/  @P1 BRA `(.L_x_27) ;  /* 0x0000000000241947 */ /* 0x000fea0003800000 */
[----:B-12---:R-:W1:Y:S01]  /*0af0*/  LDS R2, [UR8+0x8] ;  /* 0x00000808ff027984 */ /* 0x006e620008000800 */
[----:B------:R-:W-:-:S05]  /*0b00*/  IMAD.MOV.U32 R3, RZ, RZ, 0x6000 ;  /* 0x00006000ff037424 */ /* 0x000fca00078e00ff */
[----:B-1----:R-:W-:-:S04]  /*0b10*/  LOP3.LUT R2, R2, 0x4000, R3, 0xd8, !PT ;  /* 0x0000400002027812 */ /* 0x002fc800078ed803 */
[----:B------:R-:W-:-:S05]  /*0b20*/  LOP3.LUT R2, R2, 0x400000, RZ, 0xb8, !PT ;  /* 0x0040000002027812 */ /* 0x000fca00078eb8ff */
[----:B------:R1:W-:Y:S02]  /*0b30*/  STS [UR8+0x8], R2 ;  /* 0x00000802ff007988 */ /* 0x0003e40008000808 */
.L_x_26:
[----:B------:R-:W-:Y:S05]  /*0b40*/  BSYNC B2 ;  /* 0x0000000000027941 */ /* 0x000fea0003800000 */
.L_x_23:
[----:B-1234-:R-:W1:Y:S02]  /*0b50*/  @!P1 LDS R2, [UR8+0x8] ;  /* 0x00000808ff029984 */ /* 0x01ee640008000800 */
[----:B-1----:R-:W-:-:S05]  /*0b60*/  @!P1 LOP3.LUT R2, R2, 0x8000, RZ, 0xb8, !PT ;  /* 0x0000800002029812 */ /* 0x002fca00078eb8ff */
[----:B------:R3:W-:Y:S02]  /*0b70*/  @!P1 STS [UR8+0x8], R2 ;  /* 0x00000802ff009988 */ /* 0x0007e40008000808 */
.L_x_27:
[----:B------:R-:W-:Y:S05]  /*0b80*/  BSYNC B3 ;  /* 0x0000000000037941 */ /* 0x000fea0003800000 */
.L_x_22:
[----:B------:R-:W-:Y:S05]  /*0b90*/  WARPSYNC.ALL ;  /* 0x0000000000007948 */ /* 0x000fea0003800000 */
[----:B------:R-:W-:-:S04]  /*0ba0*/  UIADD3 UR4, UR6, 0x80, URZ ;  /* 0x0000008006047890 */ /* 0x000fc8000fffe03f */
[----:B------:R-:W-:-:S04]  /*0bb0*/  UIADD3 UR18, UP0, UR4, UR16, URZ ;  /* 0x0000001004127290 */ /* 0x000fc8000ff1e03f */
[----:B------:R-:W-:Y:S01]  /*0bc0*/  ULEA.HI.X.SX32 UR19, UR4, UR17, 0x1, UP0 ;  /* 0x0000001104137291 */ /* 0x000fe200080f0e3f */
[----:B------:R-:W-:Y:S11]  /*0bd0*/  @P0 BRA `(.L_x_28) ;  /* 0x0000000000300947 */ /* 0x000ff60003800000 */
        /* <DEDUP_REMOVED lines=8> */
[----:B-1----:R4:W2:Y:S01]  /*0c60*/  ATOMG.E.EXCH.STRONG.GPU PT, RZ, [R2], R7 ;  /* 0x0000000702ff73a8 */ /* 0x0028a200041ee100 */
[----:B------:R-:W-:-:S04]  /*0c70*/  DEPBAR {5,4,3,2,1,0} ;  /* 0x0000003f0000791a */ /* 0x000fc80000000000 */
[----:B------:R4:W-:Y:S01]  /*0c80*/  UTMACCTL.IV [UR4] ;  /* 0x00000000040079b9 */ /* 0x0009e20008000000 */
[----:B------:R-:W-:Y:S01]  /*0c90*/  NOP ;  /* 0x0000000000007918 */ /* 0x000fe20000000000 */
.L_x_28:
[----:B------:R-:W-:Y:S05]  /*0ca0*/  @P0 BRA `(.L_x_29) ;  /* 0x00000000000c0947 */ /* 0x000fea0003800000 */
[----:B------:R0:W-:Y:S01]  /*0cb0*/  UTMACMDFLUSH ;  /* 0x00000000000079b7 */ /* 0x0001e20000000000 */
[----:B------:R-:W-:Y:S05]  /*0cc0*/  @P0 BRA `(.L_x_29) ;  /* 0x0000000000040947 */ /* 0x000fea0003800000 */
[----:B------:R-:W-:-:S04]  /*0cd0*/  DEPBAR.LE SB0, 0x0 ;  /* 0x000080000000791a */ /* 0x000fc80000000000 */
.L_x_29:
[----:B------:R-:W-:Y:S05]  /*0ce0*/  WARPSYNC.ALL ;  /* 0x0000000000007948 */ /* 0x000fea0003800000 */
[----:B--2---:R-:W-:Y:S06]  /*0cf0*/  BAR.SYNC.DEFER_BLOCKING 0x0 ;  /* 0x0000000000007b1d */ /* 0x004fec0000010000 */
[----:B------:R-:W-:Y:S02]  /*0d00*/  BSSY B3, `(.L_x_30) ;  /* 0x000000b000037945 */ /* 0x000fe40003800000 */
[----:B------:R-:W-:Y:S06]  /*0d10*/  BAR.SYNC.DEFER_BLOCKING 0x0 ;  /* 0x0000000000007b1d */ /* 0x000fec0000010000 */
[----:B------:R2:W-:Y:S01]  /*0d20*/  @!P0 STS [R12], RZ ;  /* 0x000000ff0c008388 */ /* 0x0005e20000000800 */
[----:B------:R-:W-:Y:S01]  /*0d30*/  NOP ;  /* 0x0000000000007918 */ /* 0x000fe20000000000 */
[----:B------:R-:W-:Y:S05]  /*0d40*/  @P1 BRA `(.L_x_31) ;  /* 0x0000000000181947 */ /* 0x000fea0003800000 */
[----:B-1-34-:R-:W1:Y:S01]  /*0d50*/  LDS R2, [UR8+0x8] ;  /* 0x00000808ff027984 */ /* 0x01ae620008000800 */
[----:B------:R-:W3:Y:S01]  /*0d60*/  LDC.64 R8, c[0x0][0x220] ;  /* 0x00008800ff087b82 */ /* 0x000ee20000000a00 */
[----:B------:R-:W-:Y:S02]  /*0d70*/  IMAD.MOV.U32 R3, RZ, RZ, 0x70 ;  /* 0x00000070ff037424 */ /* 0x000fe400078e00ff */
[----:B---3--:R3:W-:Y:S03]  /*0d80*/  STS.64 [UR8], R8 ;  /* 0x00000008ff007988 */ /* 0x0087e60008000a08 */
[----:B-1----:R-:W-:-:S05]  /*0d90*/  LOP3.LUT R2, R2, 0x10, R3, 0xd8, !PT ;  /* 0x0000001002027812 */ /* 0x002fca00078ed803 */
[----:B------:R3:W-:Y:S02]  /*0da0*/  STS [UR8+0x8], R2 ;  /* 0x00000802ff007988 */ /* 0x0007e40008000808 */
.L_x_31:
[----:B----4-:R-:W-:Y:S05]  /*0db0*/  BSYNC B3 ;  /* 0x0000000000037941 */ /* 0x010fea0003800000 */
.L_x_30:
[----:B------:R-:W-:Y:S04]  /*0dc0*/  BSSY B4, `(.L_x_32) ;  /* 0x0000011000047945 */ /* 0x000fe80003800000 */
[----:B------:R-:W-:Y:S04]  /*0dd0*/  BSSY B3, `(.L_x_33) ;  /* 0x000000e000037945 */ /* 0x000fe80003800000 */
[----:B------:R-:W-:Y:S05]  /*0de0*/  @P1 BRA `(.L_x_34) ;  /* 0x0000000000241947 */ /* 0x000fea0003800000 */
[----:B-1-3--:R-:W1:Y:S01]  /*0df0*/  LDS R2, [UR8+0x34] ;  /* 0x00003408ff027984 */ /* 0x00ae620008000800 */
[----:B------:R-:W-:-:S05]  /*0e00*/  IMAD.MOV.U32 R3, RZ, RZ, 0x3f000000 ;  /* 0x3f000000ff037424 */ /* 0x000fca00078e00ff */
[----:B-1----:R-:W-:-:S05]  /*0e10*/  LOP3.LUT R2, R2, 0xff000000, R3, 0xb8, !PT ;  /* 0xff00000002027812 */ /* 0x002fca00078eb803 */
[----:B------:R1:W-:Y:S01]  /*0e20*/  STS [UR8+0x34], R2 ;  /* 0x00003402ff007988 */ /* 0x0003e20008000808 */
[----:B------:R-:W-:Y:S05]  /*0e30*/  @P1 BRA `(.L_x_35) ;  /* 0x00000000001c1947 */ /* 0x000fea0003800000 */
[----:B-1----:R-:W1:Y:S01]  /*0e40*/  LDS R2, [UR8+0x38] ;  /* 0x00003808ff027984 */ /* 0x002e620008000800 */
[----:B------:R-:W-:-:S05]  /*0e50*/  IMAD.MOV.U32 R3, RZ, RZ, 0x7f ;  /* 0x0000007fff037424 */ /* 0x000fca00078e00ff */
[----:B-1----:R-:W-:-:S05]  /*0e60*/  LOP3.LUT R2, R2, 0xff, R3, 0xb8, !PT ;  /* 0x000000ff02027812 */ /* 0x002fca00078eb803 */
[----:B------:R4:W-:Y:S02]  /*0e70*/  STS [UR8+0x38], R2 ;  /* 0x00003802ff007988 */ /* 0x0009e40008000808 */
.L_x_34:
[----:B------:R-:W-:Y:S05]  /*0e80*/  @P1 BREAK B3 ;  /* 0x0000000000031942 */ /* 0x000fea0003800000 */
[----:B------:R-:W-:Y:S05]  /*0e90*/  @P1 BRA `(.L_x_36) ;  /* 0x00000000000c1947 */ /* 0x000fea0003800000 */
[----:B------:R1:W-:Y:S02]  /*0ea0*/  STS [UR8+0x20], R5 ;  /* 0x00002005ff007988 */ /* 0x0003e40008000808 */
.L_x_35:
[----:B------:R-:W-:Y:S05]  /*0eb0*/  BSYNC B3 ;  /* 0x0000000000037941 */ /* 0x000fea0003800000 */
.L_x_33:
[----:B------:R1:W-:Y:S02]  /*0ec0*/  @!P1 STS [UR8+0x24], R4 ;  /* 0x00002404ff009988 */ /* 0x0003e40008000808 */
.L_x_36:
[----:B------:R-:W-:Y:S05]  /*0ed0*/  BSYNC B4 ;  /* 0x0000000000047941 */ /* 0x000fea0003800000 */
.L_x_32:
[----:B------:R-:W-:Y:S05]  /*0ee0*/  WARPSYNC.ALL ;  /* 0x0000000000007948 */ /* 0x000fea0003800000 */
[----:B------:R-:W-:Y:S04]  /*0ef0*/  BSSY B4, `(.L_x_37) ;  /* 0x000000e000047945 */ /* 0x000fe80003800000 */
[----:B------:R-:W-:Y:S05]  /*0f00*/  @P1 BRA `(.L_x_38) ;  /* 0x0000000000301947 */ /* 0x000fea0003800000 */
[----:B------:R-:W5:Y:S01]  /*0f10*/  LDS R3, [UR8+0x34] ;  /* 0x00003408ff037984 */ /* 0x000f620008000800 */
[----:B-1----:R-:W1:Y:S03]  /*0f20*/  LDC.64 R4, c[0x0][0x248] ;  /* 0x00009200ff047b82 */ /* 0x002e660000000a00 */
[----:B---34-:R-:W3:Y:S01]  /*0f30*/  LDS R2, [UR8+0x1c] ;  /* 0x00001c08ff027984 */ /* 0x018ee20008000800 */
[C---:B-1----:R-:W-:Y:S01]  /*0f40*/  SHF.L.U64.HI R5, R4.reuse, 0x1, R5 ;  /* 0x0000000104057819 */ /* 0x042fe20000010205 */
[----:B------:R-:W-:-:S03]  /*0f50*/  IMAD.SHL.U32 R4, R4, 0x2, RZ ;  /* 0x0000000204047824 */ /* 0x000fc600078e00ff */
[--C-:B------:R-:W-:Y:S02]  /*0f60*/  SHF.R.U32.HI R7, RZ, 0x4, R5.reuse ;  /* 0x00000004ff077819 */ /* 0x100fe40000011605 */
[----:B------:R-:W-:-:S05]  /*0f70*/  SHF.R.U64 R4, R4, 0x4, R5 ;  /* 0x0000000404047819 */ /* 0x000fca0000001205 */
[----:B------:R1:W-:Y:S01]  /*0f80*/  STS [UR8+0xc], R4 ;  /* 0x00000c04ff007988 */ /* 0x0003e20008000808 */
[----:B-----5:R-:W-:Y:S02]  /*0f90*/  LOP3.LUT R3, R3, 0x7, RZ, 0xb8, !PT ;  /* 0x0000000703037812 */ /* 0x020fe400078eb8ff */
[----:B---3--:R-:W-:-:S03]  /*0fa0*/  LOP3.LUT R2, R2, 0xf, R7, 0xb8, !PT ;  /* 0x0000000f02027812 */ /* 0x008fc600078eb807 */
[----:B------:R1:W-:Y:S04]  /*0fb0*/  STS [UR8+0x34], R3 ;  /* 0x00003403ff007988 */ /* 0x0003e80008000808 */
[----:B------:R1:W-:Y:S02]  /*0fc0*/  STS [UR8+0x1c], R2 ;  /* 0x00001c02ff007988 */ /* 0x0003e40008000808 */
.L_x_38:
[----:B------:R-:W-:Y:S05]  /*0fd0*/  BSYNC B4 ;  /* 0x0000000000047941 */ /* 0x000fea0003800000 */
.L_x_37:
[----:B------:R-:W-:Y:S04]  /*0fe0*/  BSSY B4, `(.L_x_39) ;  /* 0x000001a000047945 */ /* 0x000fe80003800000 */
[----:B------:R-:W-:Y:S04]  /*0ff0*/  BSSY B5, `(.L_x_40) ;  /* 0x0000015000057945 */ /* 0x000fe80003800000 */
        /* <DEDUP_REMOVED lines=9> */
.L_x_41:
[----:B------:R-:W-:Y:S05]  /*1090*/  @P1 BRA `(.L_x_43) ;  /* 0x0000000000281947 */ /* 0x000fea0003800000 */
[----:B-1-34-:R-:W1:Y:S02]  /*10a0*/  LDS R2, [UR8+0x8] ;  /* 0x00000808ff027984 */ /* 0x01ae640008000800 */
[----:B-1----:R-:W-:-:S05]  /*10b0*/  LOP3.LUT R2, R2, 0x1800, RZ, 0xb8, !PT ;  /* 0x0000180002027812 */ /* 0x002fca00078eb8ff */
[----:B------:R3:W-:Y:S02]  /*10c0*/  STS [UR8+0x8], R2 ;  /* 0x00000802ff007988 */ /* 0x0007e40008000808 */
.L_x_42:
[----:B------:R-:W-:Y:S05]  /*10d0*/  @P1 BREAK B5 ;  /* 0x0000000000051942 */ /* 0x000fea0003800000 */
[----:B------:R-:W-:Y:S05]  /*10e0*/  @P1 BRA `(.L_x_44) ;  /* 0x0000000000241947 */ /* 0x000fea0003800000 */
[----:B-1-3--:R-:W1:Y:S01]  /*10f0*/  LDS R2, [UR8+0x8] ;  /* 0x00000808ff027984 */ /* 0x00ae620008000800 */
[----:B------:R-:W-:-:S05]  /*1100*/  IMAD.MOV.U32 R3, RZ, RZ, 0x6000 ;  /* 0x00006000ff037424 */ /* 0x000fca00078e00ff */
[----:B-1----:R-:W-:-:S04]  /*1110*/  LOP3.LUT R2, R2, 0x6000, R3, 0xd8, !PT ;  /* 0x0000600002027812 */ /* 0x002fc800078ed803 */
[----:B------:R-:W-:-:S05]  /*1120*/  LOP3.LUT R2, R2, 0x400000, RZ, 0xb8, !PT ;  /* 0x0040000002027812 */ /* 0x000fca00078eb8ff */
[----:B------:R1:W-:Y:S02]  /*1130*/  STS [UR8+0x8], R2 ;  /* 0x00000802ff007988 */ /* 0x0003e40008000808 */
.L_x_43:
[----:B------:R-:W-:Y:S05]  /*1140*/  BSYNC B5 ;  /* 0x0000000000057941 */ /* 0x000fea0003800000 */
.L_x_40:
[----:B-1-34-:R-:W1:Y:S02]  /*1150*/  @!P1 LDS R2, [UR8+0x8] ;  /* 0x00000808ff029984 */ /* 0x01ae640008000800 */
[----:B-1----:R-:W-:-:S05]  /*1160*/  @!P1 LOP3.LUT R2, R2, 0x8000, RZ, 0xb8, !PT ;  /* 0x0000800002029812 */ /* 0x002fca00078eb8ff */
[----:B------:R4:W-:Y:S02]  /*1170*/  @!P1 STS [UR8+0x8], R2 ;  /* 0x00000802ff009988 */ /* 0x0009e40008000808 */
.L_x_44:
[----:B------:R-:W-:Y:S05]  /*1180*/  BSYNC B4 ;  /* 0x0000000000047941 */ /* 0x000fea0003800000 */
.L_x_39:
[----:B------:R-:W-:Y:S05]  /*1190*/  WARPSYNC.ALL ;  /* 0x0000000000007948 */ /* 0x000fea0003800000 */
[----:B------:R-:W-:-:S04]  /*11a0*/  UIADD3 UR6, UR6, 0x100, URZ ;  /* 0x0000010006067890 */ /* 0x000fc8000fffe03f */
[----:B------:R-:W-:-:S04]  /*11b0*/  UIADD3 UR16, UP0, UR6, UR16, URZ ;  /* 0x0000001006107290 */ /* 0x000fc8000ff1e03f */
[----:B------:R-:W-:Y:S01]  /*11c0*/  ULEA.HI.X.SX32 UR17, UR6, UR17, 0x1, UP0 ;  /* 0x0000001106117291 */ /* 0x000fe200080f0e3f */
[----:B------:R-:W-:Y:S11]  /*11d0*/  @P0 BRA `(.L_x_45) ;  /* 0x0000000000300947 */ /* 0x000ff60003800000 */
[----:B-1-34-:R-:W1:Y:S01]  /*11e0*/  S2R R2, SR_LANEID ;  /* 0x0000000000027919 */ /* 0x01ae620000000000 */
[----:B------:R-:W-:Y:S05]  /*11f0*/  WARPSYNC.ALL ;  /* 0x0000000000007948 */ /* 0x000fea0003800000 */
[----:B-1----:R-:W-:-:S05]  /*1200*/  IMAD.SHL.U32 R4, R2, 0x4, RZ ;  /* 0x0000000402047824 */ /* 0x002fca00078e00ff */
[----:B------:R-:W1:Y:S01]  /*1210*/  LDS R5, [R4+UR8] ;  /* 0x0000000804057984 */ /* 0x000e620008000800 */
[----:B------:R-:W-:Y:S01]  /*1220*/  IADD3 R2, P2, R4, UR16, RZ ;  /* 0x0000001004027c10 */ /* 0x000fe2000ff5e0ff */
[----:B------:R-:W-:-:S04]  /*1230*/  UMOV UR4, UR16 ;  /* 0x0000001000047c82 */ /* 0x000fc80008000000 */
[----:B------:R-:W-:Y:S01]  /*1240*/  IMAD.X R3, RZ, RZ, UR17, P2 ;  /* 0x00000011ff037e24 */ /* 0x000fe200090e06ff */
[----:B------:R-:W-:-:S04]  /*1250*/  UMOV UR5, UR17 ;  /* 0x0000001100057c82 */ /* 0x000fc80008000000 */
[----:B-1----:R1:W3:Y:S01]  /*1260*/  ATOMG.E.EXCH.STRONG.GPU PT, RZ, [R2], R5 ;  /* 0x0000000502ff73a8 */ /* 0x0022e200041ee100 */
[----:B------:R-:W-:-:S04]  /*1270*/  DEPBAR {5,4,3,2,1,0} ;  /* 0x0000003f0000791a */ /* 0x000fc80000000000 */
[----:B------:R1:W-:Y:S01]  /*1280*/  UTMACCTL.IV [UR4] ;  /* 0x00000000040079b9 */ /* 0x0003e20008000000 */
[----:B------:R-:W-:Y:S01]  /*1290*/  NOP ;  /* 0x0000000000007918 */ /* 0x000fe20000000000 */
.L_x_45:
[----:B------:R-:W-:Y:S05]  /*12a0*/  @P0 BRA `(.L_x_46) ;  /* 0x00000000000c0947 */ /* 0x000fea0003800000 */
[----:B------:R0:W-:Y:S01]  /*12b0*/  UTMACMDFLUSH ;  /* 0x00000000000079b7 */ /* 0x0001e20000000000 */
[----:B------:R-:W-:Y:S05]  /*12c0*/  @P0 BRA `(.L_x_46) ;  /* 0x0000000000040947 */ /* 0x000fea0003800000 */
[----:B------:R-:W-:-:S04]  /*12d0*/  DEPBAR.LE SB0, 0x0 ;  /* 0x000080000000791a */ /* 0x000fc80000000000 */
.L_x_46:
[----:B------:R-:W-:Y:S05]  /*12e0*/  WARPSYNC.ALL ;  /* 0x0000000000007948 */ /* 0x000fea0003800000 */
[----:B---3--:R-:W-:Y:S01]  /*12f0*/  BAR.SYNC.DEFER_BLOCKING 0x0 ;  /* 0x0000000000007b1d */ /* 0x008fe20000010000 */
[----:B------:R-:W-:Y:S01]  /*1300*/  ISETP.GT.AND P0, PT, R14, RZ, PT ;  /* 0x000000ff0e00720c */ /* 0x000fe20003f04270 */
[----:B------:R-:W-:Y:S02]  /*1310*/  USHF.L.U32 UR11, UR9, 0x8, URZ ;  /* 0x00000008090b7899 */ /* 0x000fe4000800063f */
[----:B------:R-:W-:Y:S02]  /*1320*/  USHF.L.U32 UR15, UR7, 0x7, URZ ;  /* 0x00000007070f7899 */ /* 0x000fe4000800063f */
[----:B------:R-:W-:Y:S01]  /*1330*/  VOTEU.ALL UP0, P1 ;  /* 0x00000000003f7886 */ /* 0x000fe20000800000 */
[----:B-1----:R-:W-:-:S04]  /*1340*/  UMOV UR4, 0x1 ;  /* 0x0000000100047882 */ /* 0x002fc80000000000 */
[----:B------:R-:W-:-:S04]  /*1350*/  @!UP0 UIADD3 UR4, -UR4, 0x100000, URZ ;  /* 0x0010000004048890 */ /* 0x000fc8000fffe13f */
[----:B------:R-:W-:Y:S02]  /*1360*/  @!UP0 USHF.L.U32 UR5, UR4, 0xb, URZ ;  /* 0x0000000b04058899 */ /* 0x000fe4000800063f */
[----:B------:R-:W-:Y:S01]  /*1370*/  @!UP0 USHF.L.U32 UR4, UR4, 0x1, URZ ;  /* 0x0000000104048899 */ /* 0x000fe2000800063f */
[----:B------:R-:W-:Y:S01]  /*1380*/  VOTEU.ALL UP0, P1 ;  /* 0x00000000003f7886 */ /* 0x000fe20000800000 */
[----:B------:R-:W1:Y:S10]  /*1390*/  FENCE.VIEW.ASYNC.S ;  /* 0x00000000000073c6 */ /* 0x000e740000000000 */
[----:B-1----:R1:W3:Y:S01]  /*13a0*/  @!UP0 SYNCS.EXCH.64 URZ, [UR8+0x6000], UR4 ;  /* 0x00600004083f85b2 */ /* 0x0022e20008000100 */
[----:B------:R-:W-:Y:S05]  /*13b0*/  @P0 BRA `(.L_x_47) ;  /* 0x0000000400080947 */ /* 0x000fea0003800000 */
[----:B------:R-:W-:Y:S02]  /*13c0*/  SHF.R.U32.HI R5, RZ, 0x5, R0 ;  /* 0x00000005ff057819 */ /* 0x000fe40000011600 */
[----:B------:R-:W-:Y:S02]  /*13d0*/  CS2R R24, SRZ ;  /* 0x0000000000187805 */ /* 0x000fe4000001ff00 */
[----:B------:R-:W-:Y:S02]  /*13e0*/  CS2R R26, SRZ ;  /* 0x00000000001a7805 */ /* 0x000fe4000001ff00 */
[----:B------:R-:W-:Y:S02]  /*13f0*/  CS2R R28, SRZ ;  /* 0x00000000001c7805 */ /* 0x000fe4000001ff00 */
[----:B------:R-:W-:Y:S02]  /*1400*/  CS2R R30, SRZ ;  /* 0x00000000001e7805 */ /* 0x000fe4000001ff00 */
[----:B------:R-:W-:-:S02]  /*1410*/  CS2R R32, SRZ ;  /* 0x0000000000207805 */ /* 0x000fc4000001ff00 */
[----:B------:R-:W-:Y:S02]  /*1420*/  CS2R R34, SRZ ;  /* 0x0000000000227805 */ /* 0x000fe4000001ff00 */
        /* <DEDUP_REMOVED lines=57> */
[----:B------:R-:W-:Y:S01]  /*17c0*/  CS2R R150, SRZ ;  /* 0x0000000000967805 */ /* 0x000fe2000001ff00 */
[----:B------:R-:W-:Y:S06]  /*17d0*/  BRA `(.L_x_48) ;  /* 0x0000000800147947 */ /* 0x000fec0003800000 */
.L_x_47:
[----:B------:R-:W-:Y:S01]  /*17e0*/  UIADD3 UR9, UR8, 0x4000, URZ ;  /* 0x0000400008097890 */ /* 0x000fe2000fffe03f */
[----:B------:R-:W-:Y:S01]  /*17f0*/  SHF.R.U32.HI R5, RZ, 0x5, R0 ;  /* 0x00000005ff057819 */ /* 0x000fe20000011600 */
[----:B-1----:R-:W-:Y:S01]  /*1800*/  USHF.R.U32.HI UR4, URZ, 0x4, UR8 ;  /* 0x000000043f047899 */ /* 0x002fe20008011608 */
[----:B------:R-:W-:Y:S02]  /*1810*/  CS2R R24, SRZ ;  /* 0x0000000000187805 */ /* 0x000fe4000001ff00 */
[----:B------:R-:W-:Y:S02]  /*1820*/  CS2R R26, SRZ ;  /* 0x00000000001a7805 */ /* 0x000fe4000001ff00 */
[----:B------:R-:W-:Y:S01]  /*1830*/  CS2R R28, SRZ ;  /* 0x00000000001c7805 */ /* 0x000fe2000001ff00 */
[----:B------:R-:W-:Y:S01]  /*1840*/  USGXT.U32 UR4, UR4, 0xe ;  /* 0x0000000e0404789a */ /* 0x000fe20008000000 */
        /* <DEDUP_REMOVED lines=61> */
[----:B------:R-:W-:Y:S01]  /*1c20*/  IMAD.U32 R4, RZ, RZ, UR9 ;  /* 0x00000009ff047e24 */ /* 0x000fe2000f8e00ff */
[----:B------:R-:W-:Y:S01]  /*1c30*/  UMOV UR6, 0xfffffffe ;  /* 0xfffffffe00067882 */ /* 0x000fe20000000000 */
[----:B------:R-:W-:Y:S01]  /*1c40*/  UMOV UR7, 0x7fffffdf ;  /* 0x7fffffdf00077882 */ /* 0x000fe20000000000 */
[----:B------:R-:W-:Y:S01]  /*1c50*/  UMOV UR5, URZ ;  /* 0x0000003f00057c82 */ /* 0x000fe20008000000 */
[----:B------:R-:W-:Y:S01]  /*1c60*/  UMOV UR14, URZ ;  /* 0x0000003f000e7c82 */ /* 0x000fe20008000000 */
[----:B------:R-:W-:-:S12]  /*1c70*/  UIADD3.64 UR26, UR4, -UR6, URZ ;  /* 0x80000006041a7297 */ /* 0x000fd8000fffe03f */
.L_x_50:
[----:B---3--:R-:W-:Y:S01]  /*1c80*/  BAR.SYNC.DEFER_BLOCKING 0x0 ;  /* 0x0000000000007b1d */ /* 0x008fe20000010000 */
[----:B------:R-:W-:Y:S01]  /*1c90*/  ELECT P0, URZ, PT ;  /* 0x00000000003f782f */ /* 0x000fe20003800000 */
[----:B----4-:R-:W-:-:S03]  /*1ca0*/  @!P1 IMAD.MOV.U32 R2, RZ, RZ, 0x6000 ;  /* 0x00006000ff029424 */ /* 0x010fc600078e00ff */
[----:B------:R-:W-:Y:S01]  /*1cb0*/  ISETP.LT.U32.AND P0, PT, R6, 0x20, P0 ;  /* 0x000000200600780c */ /* 0x000fe20000701070 */
[----:B------:R-:W-:-:S12]  /*1cc0*/  UMOV UR10, UR14 ;  /* 0x0000000e000a7c82 */ /* 0x000fd80008000000 */
[----:B------:R-:W-:Y:S01]  /*1cd0*/  VOTEU.ANY UP0, P0 ;  /* 0x00000000003f7886 */ /* 0x000fe20000000100 */
[----:B------:R-:W-:-:S04]  /*1ce0*/  VOTEU.ANY UP1, P0 ;  /* 0x00000000003f7886 */ /* 0x000fc80000020100 */
[----:B------:R-:W-:Y:S02]  /*1cf0*/  @UP0 UIADD3 UR6, UR8, 0x4000, URZ ;  /* 0x0000400008060890 */ /* 0x000fe4000fffe03f */
[----:B------:R1:W-:Y:S01]  /*1d00*/  @!P1 SYNCS.ARRIVE.TRANS64 RZ, [UR8+0x6000], R2 ;  /* 0x00600002ffff99a7 */ /* 0x0003e20008000008 */
[----:B------:R-:W-:Y:S01]  /*1d10*/  @UP0 UIADD3 UR13, UR8, 0x6000, URZ ;  /* 0x00006000080d0890 */ /* 0x000fe2000fffe03f */
[----:B------:R-:W-:Y:S02]  /*1d20*/  @UP0 UMOV UR7, UR21 ;  /* 0x0000001500070c82 */ /* 0x000fe40008000000 */
[----:B------:R-:W-:Y:S01]  /*1d30*/  @P0 IMAD.U32 R4, RZ, RZ, UR6 ;  /* 0x00000006ff040e24 */ /* 0x000fe2000f8e00ff */
[----:B------:R-:W-:Y:S01]  /*1d40*/  @UP0 UMOV UR6, UR20 ;  /* 0x0000001400060c82 */ /* 0x000fe20008000000 */
[----:B-1----:R-:W-:-:S03]  /*1d50*/  SHF.L.U32 R2, R13, 0x1f, RZ ;  /* 0x0000001f0d027819 */ /* 0x002fc600000006ff */
[----:B------:R-:W-:Y:S01]  /*1d60*/  @P0 R2UR UR12, R4 ;  /* 0x00000000040c02ca */ /* 0x000fe200000e0000 */
[----:B------:R-:W-:Y:S01]  /*1d70*/  BAR.SYNC.DEFER_BLOCKING 0x0 ;  /* 0x0000000000007b1d */ /* 0x000fe20000010000 */
[----:B------:R-:W-:-:S04]  /*1d80*/  ELECT P0, URZ, PT ;  /* 0x00000000003f782f */ /* 0x000fc80003800000 */
[----:B------:R-:W-:-:S13]  /*1d90*/  ISETP.LT.U32.AND P0, PT, R6, 0x20, P0 ;  /* 0x000000200600780c */ /* 0x000fda0000701070 */
[----:B------:R-:W-:-:S05]  /*1da0*/  VOTEU.ANY UP0, P0 ;  /* 0x00000000003f7886 */ /* 0x000fca0000000100 */
[----:B------:R-:W-:Y:S01]  /*1db0*/  @UP0 UIADD3 UR9, UR8, 0x6000, URZ ;  /* 0x0000600008090890 */ /* 0x000fe2000fffe03f */
[----:B------:R1:W-:Y:S01]  /*1dc0*/  @UP1 UTMALDG.2D [UR12], [UR6] ;  /* 0x0000000c060015b4 */ /* 0x0003e20008008000 */
[----:B------:R-:W-:Y:S01]  /*1dd0*/  VOTEU.ANY UP1, P0 ;  /* 0x00000000003f7886 */ /* 0x000fe20000020100 */
[----:B------:R3:W-:Y:S06]  /*1de0*/  MEMBAR.ALL.CTA ;  /* 0x0000000000007992 */ /* 0x0007ec0000008000 */
[----:B---3--:R-:W3:Y:S01]  /*1df0*/  FENCE.VIEW.ASYNC.S ;  /* 0x00000000000073c6 */ /* 0x008ee20000000000 */
[----:B-1----:R-:W-:Y:S01]  /*1e00*/  @UP0 UMOV UR6, UR18 ;  /* 0x0000001200060c82 */ /* 0x002fe20008000000 */
[----:B------:R-:W-:Y:S01]  /*1e10*/  @UP0 UMOV UR7, UR19 ;  /* 0x0000001300070c82 */ /* 0x000fe20008000000 */
[----:B---3--:R-:W-:Y:S06]  /*1e20*/  BAR.SYNC.DEFER_BLOCKING 0x0 ;  /* 0x0000000000007b1d */ /* 0x008fec0000010000 */
[----:B------:R1:W-:Y:S02]  /*1e30*/  @UP1 UTMALDG.2D [UR8], [UR6] ;  /* 0x00000008060015b4 */ /* 0x0003e40008008000 */
[----:B------:R-:W-:Y:S06]  /*1e40*/  BAR.SYNC.DEFER_BLOCKING 0x0 ;  /* 0x0000000000007b1d */ /* 0x000fec0000010000 */
[----:B------:R-:W3:Y:S02]  /*1e50*/  SYNCS.PHASECHK.TRANS64.TRYWAIT P0, [UR8+0x6000], R2 ;  /* 0x00600002ff0075a7 */ /* 0x000ee40008000148 */
[----:B-1-3--:R-:W-:Y:S05]  /*1e60*/  @!P0 BRA `(.L_x_49) ;  /* 0x0000000800408947 */ /* 0x00afea0003800000 */
.L_x_51:
[----:B------:R-:W1:Y:S01]  /*1e70*/  SHFL.IDX PT, R2, R5, RZ, 0x1f ;  /* 0x00001fff05027589 */ /* 0x000e6200000e0000 */
[----:B------:R-:W-:Y:S01]  /*1e80*/  WARPGROUP.ARRIVE ;  /* 0x00000000000079c5 */ /* 0x000fe20000000000 */
[----:B------:R-:W-:Y:S01]  /*1e90*/  UMOV UR30, UR4 ;  /* 0x00000004001e7c82 */ /* 0x000fe20008000000 */
[----:B------:R-:W-:Y:S01]  /*1ea0*/  UMOV UR31, 0x80000020 ;  /* 0x80000020001f7882 */ /* 0x000fe20000000000 */
[----:B------:R-:W-:Y:S01]  /*1eb0*/  UIADD3 UR14, UR14, 0x20, URZ ;  /* 0x000000200e0e7890 */ /* 0x000fe2000fffe03f */
[----:B------:R-:W-:Y:S01]  /*1ec0*/  LOP3.LUT R13, R13, 0x1, RZ, 0x3c, !PT ;  /* 0x000000010d0d7812 */ /* 0x000fe200078e3cff */
[----:B-1----:R-:W-:-:S05]  /*1ed0*/  IMAD.SHL.U32 R2, R2, 0x40, RZ ;  /* 0x0000004002027824 */ /* 0x002fca00078e00ff */
[----:B------:R-:W-:-:S04]  /*1ee0*/  LOP3.LUT R3, R2, 0x100, RZ, 0xc0, !PT ;  /* 0x0000010002037812 */ /* 0x000fc800078ec0ff */
[----:B------:R-:W-:-:S04]  /*1ef0*/  LEA.HI R3, R4, R3, RZ, 0x1c ;  /* 0x0000000304037211 */ /* 0x000fc800078fe0ff */
[----:B------:R-:W-:Y:S01]  /*1f00*/  LOP3.LUT R2, R3, 0x3fff, RZ, 0xc0, !PT ;  /* 0x00003fff03027812 */ /* 0x000fe200078ec0ff */
[----:B------:R-:W-:-:S03]  /*1f10*/  IMAD.MOV.U32 R3, RZ, RZ, -0x7fffffe0 ;  /* 0x80000020ff037424 */ /* 0x000fc600078e00ff */
[----:B------:R-:W-:Y:S01]  /*1f20*/  R2UR UR28, R2 ;  /* 0x00000000021c72ca */ /* 0x000fe200000e0000 */
[----:B------:R-:W-:Y:S01]  /*1f30*/  IMAD.MOV.U32 R7, RZ, RZ, R2 ;  /* 0x000000ffff077224 */ /* 0x000fe200078e0002 */
[----:B------:R-:W-:Y:S01]  /*1f40*/  R2UR UR29, R3 ;  /* 0x00000000031d72ca */ /* 0x000fe200000e0000 */
[----:B------:R-:W-:Y:S01]  /*1f50*/  IMAD.MOV.U32 R3, RZ, RZ, RZ ;  /* 0x000000ffff037224 */ /* 0x000fe200078e00ff */
[----:B------:R-:W1:Y:S02]  /*1f60*/  LDC R2, c[0x0][0x230] ;  /* 0x00008c00ff027b82 */ /* 0x000e640000000800 */
[----:B------:R-:W-:-:S04]  /*1f70*/  IADD3 R8, P0, R7, 0x2, RZ ;  /* 0x0000000207087810 */ /* 0x000fc80007f1e0ff */
[----:B------:R-:W-:Y:S02]  /*1f80*/  IADD3.X R9, R3, -0x7fffffe0, RZ, P0, !PT ;  /* 0x8000002003097810 */ /* 0x000fe400007fe4ff */
[----:B------:R-:W-:Y:S02]  /*1f90*/  R2UR UR24, R8 ;  /* 0x00000000081872ca */ /* 0x000fe400000e0000 */
[----:B------:R-:W-:Y:S01]  /*1fa0*/  R2UR UR25, R9 ;  /* 0x00000000091972ca */ /* 0x000fe200000e0000 */
[----:B------:R-:W-:Y:S01]  /*1fb0*/  HGMMA.64x256x16.F32 R24, gdesc[UR28], R24, gsb0 ;  /* 0x03e000001c1879f0 */ /* 0x000fe20008000818 */
[----:B-1----:R-:W-:Y:S02]  /*1fc0*/  ISETP.LE.AND P0, PT, R2, UR14, PT ;  /* 0x0000000e02007c0c */ /* 0x002fe4000bf03270 */
[----:B------:R-:W-:Y:S02]  /*1fd0*/  WARPGROUP.DEPBAR.LE gsb0, 0x0 ;  /* 0x00008000000079c5 */ /* 0x000fe40000010000 */
[----:B------:R-:W-:-:S15]  /*1fe0*/  WARPGROUP.ARRIVE ;  /* 0x00000000000079c5 */ /* 0x000fde0000000000 */
[----:B------:R-:W-:-:S08]  /*1ff0*/  NOP ;  /* 0x0000000000007918 */ /* 0x000fd00000000000 */
[----:B------:R-:W-:Y:S03]  /*2000*/  HGMMA.64x256x16.F32 R24, gdesc[UR24], R24, gsb0 ;  /* 0x03e00000181879f0 */ /* 0x000fe60008000818 */
[----:B------:R-:W-:Y:S02]  /*2010*/  WARPGROUP.DEPBAR.LE gsb0, 0x0 ;  /* 0x00008000000079c5 */ /* 0x000fe40000010000 */
[----:B------:R-:W-:Y:S05]  /*2020*/  @!P0 BRA `(.L_x_50) ;  /* 0xfffffffc00148947 */ /* 0x000fea000383ffff */
.L_x_48:
[----:B---3--:R-:W-:Y:S01]  /*2030*/  BAR.SYNC.DEFER_BLOCKING 0x0 ;  /* 0x0000000000007b1d */ /* 0x008fe20000010000 */
[C---:B----4-:R-:W-:Y:S01]  /*2040*/  IMAD.SHL.U32 R2, R0.reuse, 0x80, RZ ;  /* 0x0000008000027824 */ /* 0x050fe200078e00ff */
[----:B------:R-:W-:Y:S01]  /*2050*/  F2FP.F16.F32.PACK_AB R24, R25, R24 ;  /* 0x000000181918723e */ /* 0x000fe200000000ff */
[----:B------:R-:W-:Y:S01]  /*2060*/  IMAD.SHL.U32 R3, R0, 0x10, RZ ;  /* 0x0000001000037824 */ /* 0x000fe200078e00ff */
[----:B------:R-:W-:Y:S02]  /*2070*/  F2FP.F16.F32.PACK_AB R25, R27, R26 ;  /* 0x0000001a1b19723e */ /* 0x000fe400000000ff */
[----:B------:R-:W-:Y:S02]  /*2080*/  ELECT P0, URZ, PT ;  /* 0x00000000003f782f */ /* 0x000fe40003800000 */
[----:B------:R-:W-:Y:S01]  /*2090*/  LOP3.LUT R2, R2, 0x780, RZ, 0xc0, !PT ;  /* 0x0000078002027812 */ /* 0x000fe200078ec0ff */
[----:B------:R-:W-:Y:S01]  /*20a0*/  UMOV UR14, UR15 ;  /* 0x0000000f000e7c82 */ /* 0x000fe20008000000 */
[----:B------:R-:W-:-:S02]  /*20b0*/  F2FP.F16.F32.PACK_AB R56, R57, R56 ;  /* 0x000000383938723e */ /* 0x000fc400000000ff */
[----:B------:R-:W-:Y:S01]  /*20c0*/  LOP3.LUT R3, R2, 0x70, R3, 0xf8, !PT ;  /* 0x0000007002037812 */ /* 0x000fe200078ef803 */
[----:B------:R-:W-:Y:S01]  /*20d0*/  IMAD.SHL.U32 R2, R0, 0x40, RZ ;  /* 0x0000004000027824 */ /* 0x000fe200078e00ff */
[----:B------:R-:W-:Y:S02]  /*20e0*/  F2FP.F16.F32.PACK_AB R26, R29, R28 ;  /* 0x0000001c1d1a723e */ /* 0x000fe400000000ff */
[----:B------:R-:W-:Y:S02]  /*20f0*/  LOP3.LUT R3, R3, 0x10, R0, 0x78, !PT ;  /* 0x0000001003037812 */ /* 0x000fe400078e7800 */
[----:B------:R-:W-:Y:S02]  /*2100*/  F2FP.F16.F32.PACK_AB R27, R31, R30 ;  /* 0x0000001e1f1b723e */ /* 0x000fe400000000ff */
[----:B------:R-:W-:Y:S02]  /*2110*/  LOP3.LUT R2, R3, 0x3800, R2, 0xf8, !PT ;  /* 0x0000380003027812 */ /* 0x000fe400078ef802 */
[----:B------:R-:W-:-:S02]  /*2120*/  F2FP.F16.F32.PACK_AB R57, R59, R58 ;  /* 0x0000003a3b39723e */ /* 0x000fc400000000ff */
[C---:B------:R-:W-:Y:S01]  /*2130*/  LOP3.LUT R3, R2.reuse, 0x20, RZ, 0x3c, !PT ;  /* 0x0000002002037812 */ /* 0x040fe200078e3cff */
[----:B------:R-:W-:Y:S01]  /*2140*/  VIADD R0, R2, UR8 ;  /* 0x0000000802007c36 */ /* 0x000fe20008000000 */
[----:B------:R-:W3:Y:S02]  /*2150*/  @!P1 SYNCS.CCTL.IV [UR8+0x6000] ;  /* 0x00600000ff0099b1 */ /* 0x000ee40008000008 */
[----:B---3--:R-:W-:Y:S01]  /*2160*/  BAR.SYNC.DEFER_BLOCKING 0x0 ;  /* 0x0000000000007b1d */ /* 0x008fe20000010000 */
[----:B------:R-:W-:Y:S01]  /*2170*/  F2FP.F16.F32.PACK_AB R88, R89, R88 ;  /* 0x000000585958723e */ /* 0x000fe200000000ff */
[----:B------:R-:W-:Y:S01]  /*2180*/  VIADD R3, R3, UR8 ;  /* 0x0000000803037c36 */ /* 0x000fe20008000000 */
[----:B------:R-:W-:Y:S02]  /*2190*/  F2FP.F16.F32.PACK_AB R58, R61, R60 ;  /* 0x0000003c3d3a723e */ /* 0x000fe400000000ff */
[----:B------:R-:W-:Y:S02]  /*21a0*/  F2FP.F16.F32.PACK_AB R59, R63, R62 ;  /* 0x0000003e3f3b723e */ /* 0x000fe400000000ff */
[----:B------:R-:W-:-:S02]  /*21b0*/  F2FP.F16.F32.PACK_AB R89, R91, R90 ;  /* 0x0000005a5b59723e */ /* 0x000fc400000000ff */
[----:B------:R-:W-:Y:S02]  /*21c0*/  F2FP.F16.F32.PACK_AB R120, R121, R120 ;  /* 0x000000787978723e */ /* 0x000fe400000000ff */
[----:B------:R-:W-:Y:S02]  /*21d0*/  F2FP.F16.F32.PACK_AB R32, R33, R32 ;  /* 0x000000202120723e */ /* 0x000fe400000000ff */
[----:B------:R-:W-:Y:S02]  /*21e0*/  F2FP.F16.F32.PACK_AB R90, R93, R92 ;  /* 0x0000005c5d5a723e */ /* 0x000fe400000000ff */
[----:B------:R-:W-:Y:S02]  /*21f0*/  F2FP.F16.F32.PACK_AB R91, R95, R94 ;  /* 0x0000005e5f5b723e */ /* 0x000fe400000000ff */
[----:B------:R-:W-:Y:S02]  /*2200*/  F2FP.F16.F32.PACK_AB R121, R123, R122 ;  /* 0x0000007a7b79723e */ /* 0x000fe400000000ff */
[----:B------:R-:W-:-:S02]  /*2210*/  F2FP.F16.F32.PACK_AB R33, R35, R34 ;  /* 0x000000222321723e */ /* 0x000fc400000000ff */
[----:B------:R-:W-:Y:S02]  /*2220*/  F2FP.F16.F32.PACK_AB R64, R65, R64 ;  /* 0x000000404140723e */ /* 0x000fe400000000ff */
[----:B------:R-:W-:Y:S01]  /*2230*/  F2FP.F16.F32.PACK_AB R122, R125, R124 ;  /* 0x0000007c7d7a723e */ /* 0x000fe200000000ff */
[----:B------:R-:W-:Y:S01]  /*2240*/  STSM.16.M88.4 [R0], R24 ;  /* 0x0000001800007844 */ /* 0x000fe20000000200 */
[----:B------:R-:W-:Y:S02]  /*2250*/  F2FP.F16.F32.PACK_AB R123, R127, R126 ;  /* 0x0000007e7f7b723e */ /* 0x000fe400000000ff */
[----:B------:R-:W-:Y:S01]  /*2260*/  LOP3.LUT R4, R2, 0x40, RZ, 0x3c, !PT ;  /* 0x0000004002047812 */ /* 0x000fe200078e3cff */
[----:B------:R-:W-:Y:S01]  /*2270*/  STSM.16.M88.4 [R0+0x4000], R56 ;  /* 0x0040003800007844 */ /* 0x000fe20000000200 */
[----:B------:R-:W-:Y:S02]  /*2280*/  F2FP.F16.F32.PACK_AB R34, R37, R36 ;  /* 0x000000242522723e */ /* 0x000fe400000000ff */
[----:B------:R-:W-:Y:S01]  /*2290*/  F2FP.F16.F32.PACK_AB R35, R39, R38 ;  /* 0x000000262723723e */ /* 0x000fe200000000ff */
[----:B------:R-:W-:Y:S01]  /*22a0*/  STSM.16.M88.4 [R0+0x8000], R88 ;  /* 0x0080005800007844 */ /* 0x000fe20000000200 */
[----:B------:R-:W-:Y:S01]  /*22b0*/  F2FP.F16.F32.PACK_AB R65, R67, R66 ;  /* 0x000000424341723e */ /* 0x000fe200000000ff */
[----:B------:R-:W-:Y:S01]  /*22c0*/  VIADD R4, R4, UR8 ;  /* 0x0000000804047c36 */ /* 0x000fe20008000000 */
[----:B------:R-:W-:Y:S01]  /*22d0*/  F2FP.F16.F32.PACK_AB R96, R97, R96 ;  /* 0x000000606160723e */ /* 0x000fe200000000ff */
[----:B------:R-:W-:Y:S01]  /*22e0*/  STSM.16.M88.4 [R0+0xc000], R120 ;  /* 0x00c0007800007844 */ /* 0x000fe20000000200 */
[----:B------:R-:W-:-:S02]  /*22f0*/  F2FP.F16.F32.PACK_AB R66, R69, R68 ;  /* 0x000000444542723e */ /* 0x000fc400000000ff */
[----:B------:R-:W-:Y:S01]  /*2300*/  F2FP.F16.F32.PACK_AB R67, R71, R70 ;  /* 0x000000464743723e */ /* 0x000fe200000000ff */
[----:B------:R-:W-:Y:S01]  /*2310*/  STSM.16.M88.4 [R3], R32 ;  /* 0x0000002003007844 */ /* 0x000fe20000000200 */
[----:B------:R-:W-:Y:S02]  /*2320*/  F2FP.F16.F32.PACK_AB R97, R99, R98 ;  /* 0x000000626361723e */ /* 0x000fe400000000ff */
[----:B------:R-:W-:Y:S01]  /*2330*/  F2FP.F16.F32.PACK_AB R128, R129, R128 ;  /* 0x000000808180723e */ /* 0x000fe200000000ff */
[----:B------:R-:W-:Y:S01]  /*2340*/  STSM.16.M88.4 [R3+0x4000], R64 ;  /* 0x0040004003007844 */ /* 0x000fe20000000200 */
[----:B------:R-:W-:Y:S02]  /*2350*/  F2FP.F16.F32.PACK_AB R40, R41, R40 ;  /* 0x000000282928723e */ /* 0x000fe400000000ff */
[----:B------:R-:W-:Y:S02]  /*2360*/  F2FP.F16.F32.PACK_AB R98, R101, R100 ;  /* 0x000000646562723e */ /* 0x000fe400000000ff */
[----:B------:R-:W-:-:S02]  /*2370*/  F2FP.F16.F32.PACK_AB R99, R103, R102 ;  /* 0x000000666763723e */ /* 0x000fc400000000ff */
[----:B------:R-:W-:Y:S02]  /*2380*/  F2FP.F16.F32.PACK_AB R129, R131, R130 ;  /* 0x000000828381723e */ /* 0x000fe400000000ff */
[----:B------:R-:W-:Y:S01]  /*2390*/  F2FP.F16.F32.PACK_AB R41, R43, R42 ;  /* 0x0000002a2b29723e */ /* 0x000fe200000000ff */
[----:B------:R-:W-:Y:S01]  /*23a0*/  STSM.16.M88.4 [R3+0x8000], R96 ;  /* 0x0080006003007844 */ /* 0x000fe20000000200 */
[----:B------:R-:W-:Y:S02]  /*23b0*/  F2FP.F16.F32.PACK_AB R72, R73, R72 ;  /* 0x000000484948723e */ /* 0x000fe400000000ff */
[----:B------:R-:W-:Y:S02]  /*23c0*/  F2FP.F16.F32.PACK_AB R130, R133, R132 ;  /* 0x000000848582723e */ /* 0x000fe400000000ff */
[----:B------:R-:W-:Y:S02]  /*23d0*/  F2FP.F16.F32.PACK_AB R131, R135, R134 ;  /* 0x000000868783723e */ /* 0x000fe400000000ff */
[----:B------:R-:W-:-:S02]  /*23e0*/  LOP3.LUT R2, R2, 0x60, RZ, 0x3c, !PT ;  /* 0x0000006002027812 */ /* 0x000fc400078e3cff */
[----:B------:R-:W-:Y:S01]  /*23f0*/  F2FP.F16.F32.PACK_AB R42, R45, R44 ;  /* 0x0000002c2d2a723e */ /* 0x000fe200000000ff */
[----:B------:R-:W-:Y:S01]  /*2400*/  STSM.16.M88.4 [R3+0xc000], R128 ;  /* 0x00c0008003007844 */ /* 0x000fe20000000200 */
[----:B------:R-:W-:Y:S01]  /*2410*/  F2FP.F16.F32.PACK_AB R43, R47, R46 ;  /* 0x0000002e2f2b723e */ /* 0x000fe200000000ff */
[----:B------:R-:W-:Y:S01]  /*2420*/  VIADD R2, R2, UR8 ;  /* 0x0000000802027c36 */ /* 0x000fe20008000000 */
[----:B------:R-:W-:Y:S02]  /*2430*/  F2FP.F16.F32.PACK_AB R73, R75, R74 ;  /* 0x0000004a4b49723e */ /* 0x000fe400000000ff */
[----:B------:R-:W-:Y:S01]  /*2440*/  F2FP.F16.F32.PACK_AB R104, R105, R104 ;  /* 0x000000686968723e */ /* 0x000fe200000000ff */
[----:B------:R-:W-:Y:S01]  /*2450*/  STSM.16.M88.4 [R4], R40 ;  /* 0x0000002804007844 */ /* 0x000fe20000000200 */
        /* <DEDUP_REMOVED lines=8> */
[----:B------:R-:W-:-:S02]  /*24e0*/  F2FP.F16.F32.PACK_AB R137, R139, R138 ;  /* 0x0000008a8b89723e */ /* 0x000fc400000000ff */
[----:B------:R-:W-:Y:S01]  /*24f0*/  F2FP.F16.F32.PACK_AB R49, R51, R50 ;  /* 0x000000323331723e */ /* 0x000fe200000000ff */
[----:B------:R-:W-:Y:S01]  /*2500*/  STSM.16.M88.4 [R4+0x8000], R104 ;  /* 0x0080006804007844 */ /* 0x000fe20000000200 */
[----:B------:R-:W-:Y:S02]  /*2510*/  F2FP.F16.F32.PACK_AB R80, R81, R80 ;  /* 0x000000505150723e */ /* 0x000fe400000000ff */
[----:B------:R-:W-:Y:S02]  /*2520*/  F2FP.F16.F32.PACK_AB R138, R141, R140 ;  /* 0x0000008c8d8a723e */ /* 0x000fe400000000ff */
[----:B------:R-:W-:Y:S02]  /*2530*/  F2FP.F16.F32.PACK_AB R139, R143, R142 ;  /* 0x0000008e8f8b723e */ /* 0x000fe400000000ff */
[----:B------:R-:W-:Y:S02]  /*2540*/  F2FP.F16.F32.PACK_AB R50, R53, R52 ;  /* 0x000000343532723e */ /* 0x000fe400000000ff */
[----:B------:R-:W-:Y:S01]  /*2550*/  F2FP.F16.F32.PACK_AB R51, R55, R54 ;  /* 0x000000363733723e */ /* 0x000fe200000000ff */
[----:B------:R-:W-:Y:S01]  /*2560*/  STSM.16.M88.4 [R4+0xc000], R136 ;  /* 0x00c0008804007844 */ /* 0x000fe20000000200 */
[----:B------:R-:W-:-:S02]  /*2570*/  F2FP.F16.F32.PACK_AB R81, R83, R82 ;  /* 0x000000525351723e */ /* 0x000fc400000000ff */
[----:B------:R-:W-:Y:S01]  /*2580*/  F2FP.F16.F32.PACK_AB R112, R113, R112 ;  /* 0x000000707170723e */ /* 0x000fe200000000ff */
[----:B------:R-:W-:Y:S01]  /*2590*/  STSM.16.M88.4 [R2], R48 ;  /* 0x0000003002007844 */ /* 0x000fe20000000200 */
[----:B------:R-:W-:Y:S02]  /*25a0*/  F2FP.F16.F32.PACK_AB R82, R85, R84 ;  /* 0x000000545552723e */ /* 0x000fe400000000ff */
[----:B------:R-:W-:Y:S02]  /*25b0*/  F2FP.F16.F32.PACK_AB R83, R87, R86 ;  /* 0x000000565753723e */ /* 0x000fe400000000ff */
[----:B------:R-:W-:Y:S02]  /*25c0*/  F2FP.F16.F32.PACK_AB R113, R115, R114 ;  /* 0x000000727371723e */ /* 0x000fe400000000ff */
[----:B------:R-:W-:Y:S01]  /*25d0*/  F2FP.F16.F32.PACK_AB R144, R145, R144 ;  /* 0x000000909190723e */ /* 0x000fe200000000ff */
[----:B------:R-:W-:Y:S01]  /*25e0*/  STSM.16.M88.4 [R2+0x4000], R80 ;  /* 0x0040005002007844 */ /* 0x000fe20000000200 */
[----:B------:R-:W-:-:S02]  /*25f0*/  F2FP.F16.F32.PACK_AB R114, R117, R116 ;  /* 0x000000747572723e */ /* 0x000fc400000000ff */
[----:B------:R-:W-:Y:S02]  /*2600*/  F2FP.F16.F32.PACK_AB R115, R119, R118 ;  /* 0x000000767773723e */ /* 0x000fe400000000ff */
[----:B------:R-:W-:Y:S02]  /*2610*/  F2FP.F16.F32.PACK_AB R145, R147, R146 ;  /* 0x000000929391723e */ /* 0x000fe400000000ff */
[----:B------:R-:W-:Y:S01]  /*2620*/  F2FP.F16.F32.PACK_AB R146, R149, R148 ;  /* 0x000000949592723e */ /* 0x000fe200000000ff */
[----:B------:R-:W-:Y:S01]  /*2630*/  STSM.16.M88.4 [R2+0x8000], R112 ;  /* 0x0080007002007844 */ /* 0x000fe20000000200 */
[----:B------:R-:W-:Y:S02]  /*2640*/  F2FP.F16.F32.PACK_AB R147, R151, R150 ;  /* 0x000000969793723e */ /* 0x000fe400000000ff */
[----:B------:R-:W-:Y:S02]  /*2650*/  LOP3.LUT R5, R5, 0x3, RZ, 0xc0, !PT ;  /* 0x0000000305057812 */ /* 0x000fe400078ec0ff */
[----:B------:R-:W-:Y:S01]  /*2660*/  ISETP.LT.U32.AND P0, PT, R6, 0x80, P0 ;  /* 0x000000800600780c */ /* 0x000fe20000701070 */
[----:B------:R-:W-:Y:S01]  /*2670*/  STSM.16.M88.4 [R2+0xc000], R144 ;  /* 0x00c0009002007844 */ /* 0x000fe20000000200 */
[----:B------:R-:W-:Y:S01]  /*2680*/  R2UR UR12, R5 ;  /* 0x00000000050c72ca */ /* 0x000fe200000e0000 */
[----:B------:R3:W-:Y:S06]  /*2690*/  MEMBAR.ALL.CTA ;  /* 0x0000000000007992 */ /* 0x0007ec0000008000 */
[----:B---3--:R-:W3:Y:S04]  /*26a0*/  FENCE.VIEW.ASYNC.S ;  /* 0x00000000000073c6 */ /* 0x008ee80000000000 */
[----:B---3--:R-:W-:Y:S01]  /*26b0*/  VOTEU.ANY UP0, P0 ;  /* 0x00000000003f7886 */ /* 0x008fe20000000100 */
[----:B------:R-:W-:Y:S01]  /*26c0*/  VOTEU.ANY UP1, P0 ;  /* 0x00000000003f7886 */ /* 0x000fe20000020100 */
[----:B------:R-:W-:-:S02]  /*26d0*/  ULEA UR13, UR12, UR11, 0x6 ;  /* 0x0000000b0c0d7291 */ /* 0x000fc4000f8e303f */
[----:B------:R-:W-:Y:S01]  /*26e0*/  ULEA UR12, UR12, UR8, 0xe ;  /* 0x000000080c0c7291 */ /* 0x000fe2000f8e703f */
[----:B-1----:R-:W-:Y:S01]  /*26f0*/  @UP0 UMOV UR4, UR16 ;  /* 0x0000001000040c82 */ /* 0x002fe20008000000 */
[----:B------:R-:W-:Y:S01]  /*2700*/  @UP0 UMOV UR5, UR17 ;  /* 0x0000001100050c82 */ /* 0x000fe20008000000 */
[----:B------:R-:W-:Y:S06]  /*2710*/  BAR.SYNC.DEFER_BLOCKING 0x0 ;  /* 0x0000000000007b1d */ /* 0x000fec0000010000 */
[----:B------:R1:W-:Y:S01]  /*2720*/  @UP1 UTMASTG.2D [UR12], [UR4] ;  /* 0x0000000c040013b5 */ /* 0x0003e20008008000 */
[----:B------:R0:W-:Y:S01]  /*2730*/  UTMACMDFLUSH ;  /* 0x00000000000079b7 */ /* 0x0001e20000000000 */
[----:B------:R-:W-:-:S04]  /*2740*/  DEPBAR.LE SB0, 0x0 ;  /* 0x000080000000791a */ /* 0x000fc80000000000 */
[----:B------:R-:W-:Y:S06]  /*2750*/  BAR.SYNC.DEFER_BLOCKING 0x0 ;  /* 0x0000000000007b1d */ /* 0x000fec0000010000 */
[----:B-1----:R-:W-:Y:S05]  /*2760*/  EXIT ;  /* 0x000000000000794d */ /* 0x002fea0003800000 */
.L_x_49:
[----:B------:R-:W1:Y:S02]  /*2770*/  SYNCS.PHASECHK.TRANS64.TRYWAIT P0, [UR8+0x6000], R2 ;  /* 0x00600002ff0075a7 */ /* 0x000e640008000148 */
[----:B-1----:R-:W-:Y:S05]  /*2780*/  @!P0 BRA `(.L_x_49) ;  /* 0xfffffffc00f88947 */ /* 0x002fea000383ffff */
[----:B------:R-:W-:Y:S05]  /*2790*/  BRA `(.L_x_51) ;  /* 0xfffffff400b47947 */ /* 0x000fea000383ffff */
.L_x_52:
[----:B------:R-:W-:-:S00]  /*27a0*/  BRA `(.L_x_52) ;  /* 0xfffffffc00fc7947 */ /* 0x000fc0000383ffff */
[----:B------:R-:W-:-:S00]  /*27b0*/  NOP ;  /* 0x0000000000007918 */ /* 0x000fc00000000000 */
        /* <DEDUP_REMOVED lines=12> */
.L_x_53:


//--------------------- .nv.shared.gluon_wgmma    --------------------------
	.section	.nv.shared.gluon_wgmma,"aw",@nobits
	.sectionflags	@""
	.align	16
	.zero		1024


//--------------------- .nv.shared.reserved.0     --------------------------
	.section	.nv.shared.reserved.0,"aw",@nobits
	.weak		__nv_reservedSMEM_offset_0_alias
	.size		__nv_reservedSMEM_offset_0_alias, 0, 0
	.other		__nv_reservedSMEM_offset_0_alias,@"STO_CUDA_RESERVED_SHARED STV_DEFAULT"
__nv_reservedSMEM_offset_0_alias:
	.zero		0


//--------------------- .nv.constant0.gluon_wgmma --------------------------
	.section	.nv.constant0.gluon_wgmma,"a",@progbits
	.sectionflags	@""
	.align	4
.nv.constant0.gluon_wgmma:
	.zero		608


//--------------------- SYMBOLS --------------------------

	.type		.nv.reservedSmem.offset0,@object
	.size		.nv.reservedSmem.offset0,0x4
